	.target	sm_90a

	.elftype	@"ET_EXEC"


//--------------------- .note.nv.tkinfo           --------------------------
	.section	.note.nv.tkinfo,"",@"SHT_NOTE"
	.sectionflags	@"SHF_NOTE_NV_TKINFO"
	.tkinfo
        /*0018*/ 	.word	0x00000002
        /*0030*/ 	.string	""
        /*0030*/ 	.string	"ptxas"
        /*0030*/ 	.string	"Cuda compilation tools, release 13.0, V13.0.88"
        /*0030*/ 	.string	"Build cuda_13.0.r13.0/compiler.36424714_0"
        /*0030*/ 	.string	"-arch sm_90a -m 64 "



//--------------------- .note.nv.cuinfo           --------------------------
	.section	.note.nv.cuinfo,"",@"SHT_NOTE"
	.sectionflags	@"SHF_NOTE_NV_CUINFO"
        /*0018*/ 	.short	0x0002
        /*001a*/ 	.short	0x005a
        /*001c*/ 	.short	0x0082
	.zero		2


//--------------------- .nv.info                  --------------------------
	.section	.nv.info,"",@"SHT_CUDA_INFO"
	.align	4


	//----- nvinfo : EIATTR_REGCOUNT
	.align		4
        /*0000*/ 	.byte	0x04, 0x2f
        /*0002*/ 	.short	(.L_15 - .L_14)
	.align		4
.L_14:
        /*0004*/ 	.word	index@(_ZN7cutlass13device_kernelINS_4gemm6kernel13GemmUniversalIN4cute5tupleIJiiiiEEENS1_10collective13CollectiveMmaINS1_34MainloopSm90TmaGmmaWarpSpecializedILi3ENS5_IJNS4_1CILi2EEENSA_ILi1EEESC_EEENS1_35KernelTmaWarpSpecializedCooperativeEEENS5_IJNSA_ILi256EEESG_NSA_ILi32EEEEEENS_10tfloat32_tENS5_IJlSC_lEEESJ_SK_NS4_8TiledMMAINS4_8MMA_AtomIJNS4_4SM904GMMA30MMA_64x256x8_F32TF32TF32_SS_TNILNSO_7ScaleInE1ELSQ_1EEEEEENS4_6LayoutISD_NS5_IJSC_NSA_ILi0EEESU_EEEEENS5_IJNS4_10UnderscoreESX_SX_EEEEENS4_13SM90_TMA_LOADENS4_14ComposedLayoutINS4_7SwizzleILi3ELi4ELi3EEENS4_18smem_ptr_flag_bitsILi32EEENST_INS5_IJNSA_ILi8EEESH_EEENS5_IJSH_SC_EEEEEEEvNS4_8identityENS4_23SM90_TMA_LOAD_MULTICASTES1A_vS1B_EENS_8epilogue10collective6detail29Sm90TmaWarpSpecializedAdapterINS1F_15DefaultEpilogueISJ_SK_SK_NS1E_6thread17LinearCombinationISJ_Li1EffLNS1J_9ScaleType4KindE0ELNS_15FloatRoundStyleE2ESJ_EENS1_15EpilogueDefaultEEEEEvvEEEEvNT_6ParamsE)
        /*0008*/ 	.word	0x000000a8


	//----- nvinfo : EIATTR_FRAME_SIZE
	.align		4
.L_15:
        /*000c*/ 	.byte	0x04, 0x11
        /*000e*/ 	.short	(.L_17 - .L_16)
	.align		4
.L_16:
        /*0010*/ 	.word	index@(_ZN7cutlass13device_kernelINS_4gemm6kernel13GemmUniversalIN4cute5tupleIJiiiiEEENS1_10collective13CollectiveMmaINS1_34MainloopSm90TmaGmmaWarpSpecializedILi3ENS5_IJNS4_1CILi2EEENSA_ILi1EEESC_EEENS1_35KernelTmaWarpSpecializedCooperativeEEENS5_IJNSA_ILi256EEESG_NSA_ILi32EEEEEENS_10tfloat32_tENS5_IJlSC_lEEESJ_SK_NS4_8TiledMMAINS4_8MMA_AtomIJNS4_4SM904GMMA30MMA_64x256x8_F32TF32TF32_SS_TNILNSO_7ScaleInE1ELSQ_1EEEEEENS4_6LayoutISD_NS5_IJSC_NSA_ILi0EEESU_EEEEENS5_IJNS4_10UnderscoreESX_SX_EEEEENS4_13SM90_TMA_LOADENS4_14ComposedLayoutINS4_7SwizzleILi3ELi4ELi3EEENS4_18smem_ptr_flag_bitsILi32EEENST_INS5_IJNSA_ILi8EEESH_EEENS5_IJSH_SC_EEEEEEEvNS4_8identityENS4_23SM90_TMA_LOAD_MULTICASTES1A_vS1B_EENS_8epilogue10collective6detail29Sm90TmaWarpSpecializedAdapterINS1F_15DefaultEpilogueISJ_SK_SK_NS1E_6thread17LinearCombinationISJ_Li1EffLNS1J_9ScaleType4KindE0ELNS_15FloatRoundStyleE2ESJ_EENS1_15EpilogueDefaultEEEEEvvEEEEvNT_6ParamsE)
        /*0014*/ 	.word	0x00000788


	//----- nvinfo : EIATTR_MIN_STACK_SIZE
	.align		4
.L_17:
        /*0018*/ 	.byte	0x04, 0x12
        /*001a*/ 	.short	(.L_19 - .L_18)
	.align		4
.L_18:
        /*001c*/ 	.word	index@(_ZN7cutlass13device_kernelINS_4gemm6kernel13GemmUniversalIN4cute5tupleIJiiiiEEENS1_10collective13CollectiveMmaINS1_34MainloopSm90TmaGmmaWarpSpecializedILi3ENS5_IJNS4_1CILi2EEENSA_ILi1EEESC_EEENS1_35KernelTmaWarpSpecializedCooperativeEEENS5_IJNSA_ILi256EEESG_NSA_ILi32EEEEEENS_10tfloat32_tENS5_IJlSC_lEEESJ_SK_NS4_8TiledMMAINS4_8MMA_AtomIJNS4_4SM904GMMA30MMA_64x256x8_F32TF32TF32_SS_TNILNSO_7ScaleInE1ELSQ_1EEEEEENS4_6LayoutISD_NS5_IJSC_NSA_ILi0EEESU_EEEEENS5_IJNS4_10UnderscoreESX_SX_EEEEENS4_13SM90_TMA_LOADENS4_14ComposedLayoutINS4_7SwizzleILi3ELi4ELi3EEENS4_18smem_ptr_flag_bitsILi32EEENST_INS5_IJNSA_ILi8EEESH_EEENS5_IJSH_SC_EEEEEEEvNS4_8identityENS4_23SM90_TMA_LOAD_MULTICASTES1A_vS1B_EENS_8epilogue10collective6detail29Sm90TmaWarpSpecializedAdapterINS1F_15DefaultEpilogueISJ_SK_SK_NS1E_6thread17LinearCombinationISJ_Li1EffLNS1J_9ScaleType4KindE0ELNS_15FloatRoundStyleE2ESJ_EENS1_15EpilogueDefaultEEEEEvvEEEEvNT_6ParamsE)
        /*0020*/ 	.word	0x00000788
.L_19:


//--------------------- .nv.compat                --------------------------
	.section	.nv.compat,"",@"SHT_CUDA_COMPAT_INFO"
	.align	4
        /*0000*/ 	.byte	0x02, 0x09, 0x01, 0x00, 0x02, 0x02, 0x04, 0x00, 0x02, 0x05, 0x05, 0x00, 0x03, 0x07, 0x01, 0x01
        /*0010*/ 	.byte	0x02, 0x03, 0x01, 0x00, 0x02, 0x06, 0x01, 0x00, 0x04, 0x0b, 0x08, 0x00, 0x00, 0x00, 0x00, 0x00
        /*0020*/ 	.byte	0x00, 0x00, 0x00, 0x00


//--------------------- .nv.info._ZN7cutlass13device_kernelINS_4gemm6kernel13GemmUniversalIN4cute5tupleIJiiiiEEENS1_10collective13CollectiveMmaINS1_34MainloopSm90TmaGmmaWarpSpecializedILi3ENS5_IJNS4_1CILi2EEENSA_ILi1EEESC_EEENS1_35KernelTmaWarpSpecializedCooperativeEEENS5_IJNSA_ILi256EEESG_NSA_ILi32EEEEEENS_10tfloat32_tENS5_IJlSC_lEEESJ_SK_NS4_8TiledMMAINS4_8MMA_AtomIJNS4_4SM904GMMA30MMA_64x256x8_F32TF32TF32_SS_TNILNSO_7ScaleInE1ELSQ_1EEEEEENS4_6LayoutISD_NS5_IJSC_NSA_ILi0EEESU_EEEEENS5_IJNS4_10UnderscoreESX_SX_EEEEENS4_13SM90_TMA_LOADENS4_14ComposedLayoutINS4_7SwizzleILi3ELi4ELi3EEENS4_18smem_ptr_flag_bitsILi32EEENST_INS5_IJNSA_ILi8EEESH_EEENS5_IJSH_SC_EEEEEEEvNS4_8identityENS4_23SM90_TMA_LOAD_MULTICASTES1A_vS1B_EENS_8epilogue10collective6detail29Sm90TmaWarpSpecializedAdapterINS1F_15DefaultEpilogueISJ_SK_SK_NS1E_6thread17LinearCombinationISJ_Li1EffLNS1J_9ScaleType4KindE0ELNS_15FloatRoundStyleE2ESJ_EENS1_15EpilogueDefaultEEEEEvvEEEEvNT_6ParamsE --------------------------
	.section	.nv.info._ZN7cutlass13device_kernelINS_4gemm6kernel13GemmUniversalIN4cute5tupleIJiiiiEEENS1_10collective13CollectiveMmaINS1_34MainloopSm90TmaGmmaWarpSpecializedILi3ENS5_IJNS4_1CILi2EEENSA_ILi1EEESC_EEENS1_35KernelTmaWarpSpecializedCooperativeEEENS5_IJNSA_ILi256EEESG_NSA_ILi32EEEEEENS_10tfloat32_tENS5_IJlSC_lEEESJ_SK_NS4_8TiledMMAINS4_8MMA_AtomIJNS4_4SM904GMMA30MMA_64x256x8_F32TF32TF32_SS_TNILNSO_7ScaleInE1ELSQ_1EEEEEENS4_6LayoutISD_NS5_IJSC_NSA_ILi0EEESU_EEEEENS5_IJNS4_10UnderscoreESX_SX_EEEEENS4_13SM90_TMA_LOADENS4_14ComposedLayoutINS4_7SwizzleILi3ELi4ELi3EEENS4_18smem_ptr_flag_bitsILi32EEENST_INS5_IJNSA_ILi8EEESH_EEENS5_IJSH_SC_EEEEEEEvNS4_8identityENS4_23SM90_TMA_LOAD_MULTICASTES1A_vS1B_EENS_8epilogue10collective6detail29Sm90TmaWarpSpecializedAdapterINS1F_15DefaultEpilogueISJ_SK_SK_NS1E_6thread17LinearCombinationISJ_Li1EffLNS1J_9ScaleType4KindE0ELNS_15FloatRoundStyleE2ESJ_EENS1_15EpilogueDefaultEEEEEvvEEEEvNT_6ParamsE,"",@"SHT_CUDA_INFO"
	.sectionflags	@""
	.align	4


	//----- nvinfo : EIATTR_CUDA_API_VERSION
	.align		4
        /*0000*/ 	.byte	0x04, 0x37
        /*0002*/ 	.short	(.L_21 - .L_20)
.L_20:
        /*0004*/ 	.word	0x00000082


	//----- nvinfo : EIATTR_KPARAM_INFO
	.align		4
.L_21:
        /*0008*/ 	.byte	0x04, 0x17
        /*000a*/ 	.short	(.L_23 - .L_22)
.L_22:
        /*000c*/ 	.word	0x00000000
        /*0010*/ 	.short	0x0000
        /*0012*/ 	.short	0x0070
        /*0014*/ 	.byte	0x00, 0xf0, 0x01, 0x10


	//----- nvinfo : EIATTR_SPARSE_MMA_MASK
	.align		4
.L_23:
        /*0018*/ 	.byte	0x03, 0x50
        /*001a*/ 	.short	0x0000


	//----- nvinfo : EIATTR_MAXREG_COUNT
	.align		4
        /*001c*/ 	.byte	0x03, 0x1b
        /*001e*/ 	.short	0x00a8


	//----- nvinfo : EIATTR_NUM_BARRIERS
	.align		4
        /*0020*/ 	.byte	0x02, 0x4c
        /*0022*/ 	.byte	0x01
	.zero		1


	//----- nvinfo : EIATTR_EXTERNS
	.align		4
        /*0024*/ 	.byte	0x04, 0x0f
        /*0026*/ 	.short	(.L_25 - .L_24)


	//   ....[0]....
	.align		4
.L_24:
        /*0028*/ 	.word	index@(__assertfail)


	//----- nvinfo : EIATTR_ANNOTATIONS
	.align		4
.L_25:
        /*002c*/ 	.byte	0x04, 0x55
        /*002e*/ 	.short	(.L_27 - .L_26)


	//   ....[0]....
.L_26:
        /*0030*/ 	.word	0x00000001
        /*0034*/ 	.byte	0xe0, 0x09, 0x00, 0x00, 0x01, 0x00, 0x00, 0x00, 0xf0, 0x09, 0x00, 0x00, 0x01, 0x00, 0x00, 0x00
        /* <DEDUP_REMOVED lines=716> */
        /*2d04*/ 	.byte	0xf0, 0xa7, 0x01, 0x00, 0x01, 0x00, 0x00, 0x00, 0x10, 0xa8, 0x01, 0x00


	//----- nvinfo : EIATTR_MERCURY_ISA_VERSION
	.align		4
.L_27:
        /*2d10*/ 	.byte	0x03, 0x5f
        /*2d12*/ 	.short	0x0101


	//----- nvinfo : EIATTR_INT_WARP_WIDE_INSTR_OFFSETS
	.align		4
        /*2d14*/ 	.byte	0x04, 0x31
        /*2d16*/ 	.short	(.L_29 - .L_28)


	//   ....[0]....
.L_28:
        /*2d18*/ 	.word	0x00000560


	//   ....[1]....
        /*2d1c*/ 	.word	0x00000570


	//   ....[2]....
        /*2d20*/ 	.word	0x000006e0


	//----- nvinfo : EIATTR_COOP_GROUP_MASK_REGIDS
	.align		4
.L_29:
        /*2d24*/ 	.byte	0x04, 0x29
        /*2d26*/ 	.short	(.L_31 - .L_30)


	//   ....[0]....
.L_30:
        /*2d28*/ 	.word	0xffffffff


	//   ....[1]....
        /*2d2c*/ 	.word	0xffffffff


	//   ....[2]....
        /*2d30*/ 	.word	0xffffffff


	//   ....[3]....
        /*2d34*/ 	.word	0xffffffff


	//   ....[4]....
        /*2d38*/ 	.word	0xffffffff


	//   ....[5]....
        /*2d3c*/ 	.word	0xffffffff


	//----- nvinfo : EIATTR_COOP_GROUP_INSTR_OFFSETS
	.align		4
.L_31:
        /*2d40*/ 	.byte	0x04, 0x28
        /*2d42*/ 	.short	(.L_33 - .L_32)


	//   ....[0]....
.L_32:
        /*2d44*/ 	.word	0x00000070


	//   ....[1]....
        /*2d48*/ 	.word	0x00000080


	//   ....[2]....
        /*2d4c*/ 	.word	0x000001a0


	//   ....[3]....
        /*2d50*/ 	.word	0x000003b0


	//   ....[4]....
        /*2d54*/ 	.word	0x00000820


	//   ....[5]....
        /*2d58*/ 	.word	0x000013f0


	//----- nvinfo : EIATTR_REG_RECONFIG
	.align		4
.L_33:
        /*2d5c*/ 	.byte	0x01, 0x54
	.zero		2


	//----- nvinfo : EIATTR_SYSCALL_OFFSETS
	.align		4
        /*2d60*/ 	.byte	0x04, 0x46
        /*2d62*/ 	.short	(.L_35 - .L_34)


	//   ....[0]....
.L_34:
        /*2d64*/ 	.word	0x000015a0


	//----- nvinfo : EIATTR_MBARRIER_INSTR_OFFSETS
	.align		4
.L_35:
        /*2d68*/ 	.byte	0x04, 0x39
        /*2d6a*/ 	.short	(.L_37 - .L_36)


	//   ....[0]....
.L_36:
        /*2d6c*/ 	.word	0x00000320
        /*2d70*/ 	.word	0x000000ff
        /*2d74*/ 	.word	0x00000000
        /*2d78*/ 	.short	0x0100
        /*2d7a*/ 	.byte	0x08
	.zero		1


	//   ....[1]....
        /*2d7c*/ 	.word	0x00000330
        /*2d80*/ 	.word	0x000000ff
        /*2d84*/ 	.word	0x00000018
        /*2d88*/ 	.short	0x0100
        /*2d8a*/ 	.byte	0x08
	.zero		1


	//   ....[2]....
        /*2d8c*/ 	.word	0x00000340
        /*2d90*/ 	.word	0x000000ff
        /*2d94*/ 	.word	0x00000008
        /*2d98*/ 	.short	0x0100
        /*2d9a*/ 	.byte	0x08
	.zero		1


	//   ....[3]....
        /*2d9c*/ 	.word	0x00000350
        /*2da0*/ 	.word	0x000000ff
        /*2da4*/ 	.word	0x00000020
        /*2da8*/ 	.short	0x0100
        /*2daa*/ 	.byte	0x08
	.zero		1


	//   ....[4]....
        /*2dac*/ 	.word	0x00000360
        /*2db0*/ 	.word	0x000000ff
        /*2db4*/ 	.word	0x00000010
        /*2db8*/ 	.short	0x0100
        /*2dba*/ 	.byte	0x08
	.zero		1


	//   ....[5]....
        /*2dbc*/ 	.word	0x00000370
        /*2dc0*/ 	.word	0x000000ff
        /*2dc4*/ 	.word	0x00000028
        /*2dc8*/ 	.short	0x0100
        /*2dca*/ 	.byte	0x08
	.zero		1


	//   ....[6]....
        /*2dcc*/ 	.word	0x00000750
        /*2dd0*/ 	.word	0x000000ff
        /*2dd4*/ 	.word	0x00000040
        /*2dd8*/ 	.short	0x0100
        /*2dda*/ 	.byte	0x06
	.zero		1


	//   ....[7]....
        /*2ddc*/ 	.word	0x00000780
        /*2de0*/ 	.word	0x000000ff
        /*2de4*/ 	.word	0x00000048
        /*2de8*/ 	.short	0x0100
        /*2dea*/ 	.byte	0x06
	.zero		1


	//   ....[8]....
        /*2dec*/ 	.word	0x00001680
        /*2df0*/ 	.word	0x00000004
        /*2df4*/ 	.word	0x00000000
        /*2df8*/ 	.short	0x010a
        /*2dfa*/ 	.byte	0x3f
	.zero		1


	//   ....[9]....
        /*2dfc*/ 	.word	0x000016c0
        /*2e00*/ 	.word	0x00000004
        /*2e04*/ 	.word	0x00000000
        /*2e08*/ 	.short	0x010a
        /*2e0a*/ 	.byte	0x3f
	.zero		1


	//   ....[10]....
        /*2e0c*/ 	.word	0x00004d10
        /*2e10*/ 	.word	0x00000004
        /*2e14*/ 	.word	0x00000000
        /*2e18*/ 	.short	0x010a
        /*2e1a*/ 	.byte	0x3f
	.zero		1


	//   ....[11]....
        /*2e1c*/ 	.word	0x00004d50
        /*2e20*/ 	.word	0x00000004
        /*2e24*/ 	.word	0x00000000
        /*2e28*/ 	.short	0x010a
        /*2e2a*/ 	.byte	0x3f
	.zero		1


	//   ....[12]....
        /*2e2c*/ 	.word	0x00008e40
        /*2e30*/ 	.word	0x00000004
        /*2e34*/ 	.word	0x00000000
        /*2e38*/ 	.short	0x0101
        /*2e3a*/ 	.byte	0x3f
	.zero		1


	//   ....[13]....
        /*2e3c*/ 	.word	0x00009060
        /*2e40*/ 	.word	0x00000000
        /*2e44*/ 	.word	0x00000000
        /*2e48*/ 	.short	0x0101
        /*2e4a*/ 	.byte	0x3f
	.zero		1


	//   ....[14]....
        /*2e4c*/ 	.word	0x0001a380
        /*2e50*/ 	.word	0x00000005
        /*2e54*/ 	.word	0x00000018
        /*2e58*/ 	.short	0x010a
        /*2e5a*/ 	.byte	0x3f
	.zero		1


	//   ....[15]....
        /*2e5c*/ 	.word	0x0001a710
        /*2e60*/ 	.word	0x00000002
        /*2e64*/ 	.word	0x00000048
        /*2e68*/ 	.short	0x0101
        /*2e6a*/ 	.byte	0x3f
	.zero		1


	//   ....[16]....
        /*2e6c*/ 	.word	0x0001af10
        /*2e70*/ 	.word	0x00000005
        /*2e74*/ 	.word	0x00000000
        /*2e78*/ 	.short	0x010a
        /*2e7a*/ 	.byte	0x3f
	.zero		1


	//   ....[17]....
        /*2e7c*/ 	.word	0x0001afa0
        /*2e80*/ 	.word	0x00000007
        /*2e84*/ 	.word	0x00000000
        /*2e88*/ 	.short	0x010a
        /*2e8a*/ 	.byte	0x3f
	.zero		1


	//   ....[18]....
        /*2e8c*/ 	.word	0x0001b030
        /*2e90*/ 	.word	0x00000003
        /*2e94*/ 	.word	0x00000000
        /*2e98*/ 	.short	0x010a
        /*2e9a*/ 	.byte	0x3f
	.zero		1


	//   ....[19]....
        /*2e9c*/ 	.word	0x0001b090
        /*2ea0*/ 	.word	0x00000004
        /*2ea4*/ 	.word	0x00000000
        /*2ea8*/ 	.short	0x010a
        /*2eaa*/ 	.byte	0x3f
	.zero		1


	//   ....[20]....
        /*2eac*/ 	.word	0x0001b0e0
        /*2eb0*/ 	.word	0x00000004
        /*2eb4*/ 	.word	0x00000000
        /*2eb8*/ 	.short	0x010a
        /*2eba*/ 	.byte	0x3f
	.zero		1


	//   ....[21]....
        /*2ebc*/ 	.word	0x0001b1b0
        /*2ec0*/ 	.word	0x00000005
        /*2ec4*/ 	.word	0x00000018
        /*2ec8*/ 	.short	0x010a
        /*2eca*/ 	.byte	0x3f
	.zero		1


	//   ....[22]....
        /*2ecc*/ 	.word	0x0001b280
        /*2ed0*/ 	.word	0x00000005
        /*2ed4*/ 	.word	0x00000000
        /*2ed8*/ 	.short	0x010a
        /*2eda*/ 	.byte	0x3f
	.zero		1


	//   ....[23]....
        /*2edc*/ 	.word	0x0001b2d0
        /*2ee0*/ 	.word	0x00000007
        /*2ee4*/ 	.word	0x00000000
        /*2ee8*/ 	.short	0x010a
        /*2eea*/ 	.byte	0x3f
	.zero		1


	//----- nvinfo : EIATTR_NUM_MBARRIERS
	.align		4
.L_37:
        /*2eec*/ 	.byte	0x03, 0x38
        /*2eee*/ 	.short	0x0008


	//----- nvinfo : EIATTR_EXIT_INSTR_OFFSETS
	.align		4
        /*2ef0*/ 	.byte	0x04, 0x1c
        /*2ef2*/ 	.short	(.L_39 - .L_38)


	//   ....[0]....
.L_38:
        /*2ef4*/ 	.word	0x00000a80


	//   ....[1]....
        /*2ef8*/ 	.word	0x00001310


	//   ....[2]....
        /*2efc*/ 	.word	0x000199d0


	//   ....[3]....
        /*2f00*/ 	.word	0x00019ff0


	//   ....[4]....
        /*2f04*/ 	.word	0x0001b080


	//----- nvinfo : EIATTR_MAX_THREADS
	.align		4
.L_39:
        /*2f08*/ 	.byte	0x04, 0x05
        /*2f0a*/ 	.short	(.L_41 - .L_40)
.L_40:
        /*2f0c*/ 	.word	0x00000180
        /*2f10*/ 	.word	0x00000001
        /*2f14*/ 	.word	0x00000001


	//----- nvinfo : EIATTR_CRS_STACK_SIZE
	.align		4
.L_41:
        /*2f18*/ 	.byte	0x04, 0x1e
        /*2f1a*/ 	.short	(.L_43 - .L_42)
.L_42:
        /*2f1c*/ 	.word	0x00000000


	//----- nvinfo : EIATTR_CBANK_PARAM_SIZE
	.align		4
.L_43:
        /*2f20*/ 	.byte	0x03, 0x19
        /*2f22*/ 	.short	0x0470


	//----- nvinfo : EIATTR_PARAM_CBANK
	.align		4
        /*2f24*/ 	.byte	0x04, 0x0a
        /*2f26*/ 	.short	(.L_45 - .L_44)
	.align		4
.L_44:
        /*2f28*/ 	.word	index@(.nv.constant0._ZN7cutlass13device_kernelINS_4gemm6kernel13GemmUniversalIN4cute5tupleIJiiiiEEENS1_10collective13CollectiveMmaINS1_34MainloopSm90TmaGmmaWarpSpecializedILi3ENS5_IJNS4_1CILi2EEENSA_ILi1EEESC_EEENS1_35KernelTmaWarpSpecializedCooperativeEEENS5_IJNSA_ILi256EEESG_NSA_ILi32EEEEEENS_10tfloat32_tENS5_IJlSC_lEEESJ_SK_NS4_8TiledMMAINS4_8MMA_AtomIJNS4_4SM904GMMA30MMA_64x256x8_F32TF32TF32_SS_TNILNSO_7ScaleInE1ELSQ_1EEEEEENS4_6LayoutISD_NS5_IJSC_NSA_ILi0EEESU_EEEEENS5_IJNS4_10UnderscoreESX_SX_EEEEENS4_13SM90_TMA_LOADENS4_14ComposedLayoutINS4_7SwizzleILi3ELi4ELi3EEENS4_18smem_ptr_flag_bitsILi32EEENST_INS5_IJNSA_ILi8EEESH_EEENS5_IJSH_SC_EEEEEEEvNS4_8identityENS4_23SM90_TMA_LOAD_MULTICASTES1A_vS1B_EENS_8epilogue10collective6detail29Sm90TmaWarpSpecializedAdapterINS1F_15DefaultEpilogueISJ_SK_SK_NS1E_6thread17LinearCombinationISJ_Li1EffLNS1J_9ScaleType4KindE0ELNS_15FloatRoundStyleE2ESJ_EENS1_15EpilogueDefaultEEEEEvvEEEEvNT_6ParamsE)
        /*2f2c*/ 	.short	0x0210
        /*2f2e*/ 	.short	0x0470


	//----- nvinfo : EIATTR_SW_WAR
	.align		4
.L_45:
        /*2f30*/ 	.byte	0x04, 0x36
        /*2f32*/ 	.short	(.L_47 - .L_46)
.L_46:
        /*2f34*/ 	.word	0x00000008
.L_47:


//--------------------- .nv.callgraph             --------------------------
	.section	.nv.callgraph,"",@"SHT_CUDA_CALLGRAPH"
	.align	4
	.sectionentsize	8
	.align		4
        /*0000*/ 	.word	0x00000000
	.align		4
        /*0004*/ 	.word	0xffffffff
	.align		4
        /*0008*/ 	.word	index@(_ZN7cutlass13device_kernelINS_4gemm6kernel13GemmUniversalIN4cute5tupleIJiiiiEEENS1_10collective13CollectiveMmaINS1_34MainloopSm90TmaGmmaWarpSpecializedILi3ENS5_IJNS4_1CILi2EEENSA_ILi1EEESC_EEENS1_35KernelTmaWarpSpecializedCooperativeEEENS5_IJNSA_ILi256EEESG_NSA_ILi32EEEEEENS_10tfloat32_tENS5_IJlSC_lEEESJ_SK_NS4_8TiledMMAINS4_8MMA_AtomIJNS4_4SM904GMMA30MMA_64x256x8_F32TF32TF32_SS_TNILNSO_7ScaleInE1ELSQ_1EEEEEENS4_6LayoutISD_NS5_IJSC_NSA_ILi0EEESU_EEEEENS5_IJNS4_10UnderscoreESX_SX_EEEEENS4_13SM90_TMA_LOADENS4_14ComposedLayoutINS4_7SwizzleILi3ELi4ELi3EEENS4_18smem_ptr_flag_bitsILi32EEENST_INS5_IJNSA_ILi8EEESH_EEENS5_IJSH_SC_EEEEEEEvNS4_8identityENS4_23SM90_TMA_LOAD_MULTICASTES1A_vS1B_EENS_8epilogue10collective6detail29Sm90TmaWarpSpecializedAdapterINS1F_15DefaultEpilogueISJ_SK_SK_NS1E_6thread17LinearCombinationISJ_Li1EffLNS1J_9ScaleType4KindE0ELNS_15FloatRoundStyleE2ESJ_EENS1_15EpilogueDefaultEEEEEvvEEEEvNT_6ParamsE)
	.align		4
        /*000c*/ 	.word	index@(__assertfail)
	.align		4
        /*0010*/ 	.word	0x00000000
	.align		4
        /*0014*/ 	.word	0xfffffffe
	.align		4
        /*0018*/ 	.word	0x00000000
	.align		4
        /*001c*/ 	.word	0xfffffffd
	.align		4
        /*0020*/ 	.word	0x00000000
	.align		4
        /*0024*/ 	.word	0xfffffffc


//--------------------- .nv.constant4             --------------------------
	.section	.nv.constant4,"a",@progbits
	.align	8
	.align		8
.nv.constant4:
        /*0000*/ 	.dword	__assertfail
	.align		8
        /*0008*/ 	.dword	__unnamed_1
	.align		8
        /*0010*/ 	.dword	_ZN39_INTERNAL_a8bb41e1_4_k_cu_97898dc0_65664cuda3std3__45__cpo5beginE
	.align		8
        /*0018*/ 	.dword	_ZN39_INTERNAL_a8bb41e1_4_k_cu_97898dc0_65664cuda3std3__45__cpo3endE
	.align		8
        /*0020*/ 	.dword	_ZN39_INTERNAL_a8bb41e1_4_k_cu_97898dc0_65664cuda3std3__45__cpo6cbeginE
	.align		8
        /*0028*/ 	.dword	_ZN39_INTERNAL_a8bb41e1_4_k_cu_97898dc0_65664cuda3std3__45__cpo4cendE
	.align		8
        /*0030*/ 	.dword	_ZN39_INTERNAL_a8bb41e1_4_k_cu_97898dc0_65664cuda3std3__441_GLOBAL__N__a8bb41e1_4_k_cu_97898dc0_65666ignoreE
	.align		8
        /*0038*/ 	.dword	_ZN39_INTERNAL_a8bb41e1_4_k_cu_97898dc0_65664cuda3std3__419piecewise_constructE
	.align		8
        /*0040*/ 	.dword	_ZN39_INTERNAL_a8bb41e1_4_k_cu_97898dc0_65664cuda3std3__48in_placeE
	.align		8
        /*0048*/ 	.dword	_ZN39_INTERNAL_a8bb41e1_4_k_cu_97898dc0_65664cuda3std6ranges3__45__cpo4swapE
	.align		8
        /*0050*/ 	.dword	_ZN39_INTERNAL_a8bb41e1_4_k_cu_97898dc0_65664cuda3std6ranges3__45__cpo9iter_moveE
	.align		8
        /*0058*/ 	.dword	_ZN39_INTERNAL_a8bb41e1_4_k_cu_97898dc0_65664cute7productE
	.align		8
        /*0060*/ 	.dword	_ZN39_INTERNAL_a8bb41e1_4_k_cu_97898dc0_65664cute1_E
	.align		8
        /*0068*/ 	.dword	$str$22
	.align		8
        /*0070*/ 	.dword	$str$23


//--------------------- .text._ZN7cutlass13device_kernelINS_4gemm6kernel13GemmUniversalIN4cute5tupleIJiiiiEEENS1_10collective13CollectiveMmaINS1_34MainloopSm90TmaGmmaWarpSpecializedILi3ENS5_IJNS4_1CILi2EEENSA_ILi1EEESC_EEENS1_35KernelTmaWarpSpecializedCooperativeEEENS5_IJNSA_ILi256EEESG_NSA_ILi32EEEEEENS_10tfloat32_tENS5_IJlSC_lEEESJ_SK_NS4_8TiledMMAINS4_8MMA_AtomIJNS4_4SM904GMMA30MMA_64x256x8_F32TF32TF32_SS_TNILNSO_7ScaleInE1ELSQ_1EEEEEENS4_6LayoutISD_NS5_IJSC_NSA_ILi0EEESU_EEEEENS5_IJNS4_10UnderscoreESX_SX_EEEEENS4_13SM90_TMA_LOADENS4_14ComposedLayoutINS4_7SwizzleILi3ELi4ELi3EEENS4_18smem_ptr_flag_bitsILi32EEENST_INS5_IJNSA_ILi8EEESH_EEENS5_IJSH_SC_EEEEEEEvNS4_8identityENS4_23SM90_TMA_LOAD_MULTICASTES1A_vS1B_EENS_8epilogue10collective6detail29Sm90TmaWarpSpecializedAdapterINS1F_15DefaultEpilogueISJ_SK_SK_NS1E_6thread17LinearCombinationISJ_Li1EffLNS1J_9ScaleType4KindE0ELNS_15FloatRoundStyleE2ESJ_EENS1_15EpilogueDefaultEEEEEvvEEEEvNT_6ParamsE --------------------------
	.section	.text._ZN7cutlass13device_kernelINS_4gemm6kernel13GemmUniversalIN4cute5tupleIJiiiiEEENS1_10collective13CollectiveMmaINS1_34MainloopSm90TmaGmmaWarpSpecializedILi3ENS5_IJNS4_1CILi2EEENSA_ILi1EEESC_EEENS1_35KernelTmaWarpSpecializedCooperativeEEENS5_IJNSA_ILi256EEESG_NSA_ILi32EEEEEENS_10tfloat32_tENS5_IJlSC_lEEESJ_SK_NS4_8TiledMMAINS4_8MMA_AtomIJNS4_4SM904GMMA30MMA_64x256x8_F32TF32TF32_SS_TNILNSO_7ScaleInE1ELSQ_1EEEEEENS4_6LayoutISD_NS5_IJSC_NSA_ILi0EEESU_EEEEENS5_IJNS4_10UnderscoreESX_SX_EEEEENS4_13SM90_TMA_LOADENS4_14ComposedLayoutINS4_7SwizzleILi3ELi4ELi3EEENS4_18smem_ptr_flag_bitsILi32EEENST_INS5_IJNSA_ILi8EEESH_EEENS5_IJSH_SC_EEEEEEEvNS4_8identityENS4_23SM90_TMA_LOAD_MULTICASTES1A_vS1B_EENS_8epilogue10collective6detail29Sm90TmaWarpSpecializedAdapterINS1F_15DefaultEpilogueISJ_SK_SK_NS1E_6thread17LinearCombinationISJ_Li1EffLNS1J_9ScaleType4KindE0ELNS_15FloatRoundStyleE2ESJ_EENS1_15EpilogueDefaultEEEEEvvEEEEvNT_6ParamsE,"ax",@progbits
	.align	128
.text._ZN7cutlass13device_kernelINS_4gemm6kernel13GemmUniversalIN4cute5tupleIJiiiiEEENS1_10collective13CollectiveMmaINS1_34MainloopSm90TmaGmmaWarpSpecializedILi3ENS5_IJNS4_1CILi2EEENSA_ILi1EEESC_EEENS1_35KernelTmaWarpSpecializedCooperativeEEENS5_IJNSA_ILi256EEESG_NSA_ILi32EEEEEENS_10tfloat32_tENS5_IJlSC_lEEESJ_SK_NS4_8TiledMMAINS4_8MMA_AtomIJNS4_4SM904GMMA30MMA_64x256x8_F32TF32TF32_SS_TNILNSO_7ScaleInE1ELSQ_1EEEEEENS4_6LayoutISD_NS5_IJSC_NSA_ILi0EEESU_EEEEENS5_IJNS4_10UnderscoreESX_SX_EEEEENS4_13SM90_TMA_LOADENS4_14ComposedLayoutINS4_7SwizzleILi3ELi4ELi3EEENS4_18smem_ptr_flag_bitsILi32EEENST_INS5_IJNSA_ILi8EEESH_EEENS5_IJSH_SC_EEEEEEEvNS4_8identityENS4_23SM90_TMA_LOAD_MULTICASTES1A_vS1B_EENS_8epilogue10collective6detail29Sm90TmaWarpSpecializedAdapterINS1F_15DefaultEpilogueISJ_SK_SK_NS1E_6thread17LinearCombinationISJ_Li1EffLNS1J_9ScaleType4KindE0ELNS_15FloatRoundStyleE2ESJ_EENS1_15EpilogueDefaultEEEEEvvEEEEvNT_6ParamsE:
        .type           _ZN7cutlass13device_kernelINS_4gemm6kernel13GemmUniversalIN4cute5tupleIJiiiiEEENS1_10collective13CollectiveMmaINS1_34MainloopSm90TmaGmmaWarpSpecializedILi3ENS5_IJNS4_1CILi2EEENSA_ILi1EEESC_EEENS1_35KernelTmaWarpSpecializedCooperativeEEENS5_IJNSA_ILi256EEESG_NSA_ILi32EEEEEENS_10tfloat32_tENS5_IJlSC_lEEESJ_SK_NS4_8TiledMMAINS4_8MMA_AtomIJNS4_4SM904GMMA30MMA_64x256x8_F32TF32TF32_SS_TNILNSO_7ScaleInE1ELSQ_1EEEEEENS4_6LayoutISD_NS5_IJSC_NSA_ILi0EEESU_EEEEENS5_IJNS4_10UnderscoreESX_SX_EEEEENS4_13SM90_TMA_LOADENS4_14ComposedLayoutINS4_7SwizzleILi3ELi4ELi3EEENS4_18smem_ptr_flag_bitsILi32EEENST_INS5_IJNSA_ILi8EEESH_EEENS5_IJSH_SC_EEEEEEEvNS4_8identityENS4_23SM90_TMA_LOAD_MULTICASTES1A_vS1B_EENS_8epilogue10collective6detail29Sm90TmaWarpSpecializedAdapterINS1F_15DefaultEpilogueISJ_SK_SK_NS1E_6thread17LinearCombinationISJ_Li1EffLNS1J_9ScaleType4KindE0ELNS_15FloatRoundStyleE2ESJ_EENS1_15EpilogueDefaultEEEEEvvEEEEvNT_6ParamsE,@function
        .size           _ZN7cutlass13device_kernelINS_4gemm6kernel13GemmUniversalIN4cute5tupleIJiiiiEEENS1_10collective13CollectiveMmaINS1_34MainloopSm90TmaGmmaWarpSpecializedILi3ENS5_IJNS4_1CILi2EEENSA_ILi1EEESC_EEENS1_35KernelTmaWarpSpecializedCooperativeEEENS5_IJNSA_ILi256EEESG_NSA_ILi32EEEEEENS_10tfloat32_tENS5_IJlSC_lEEESJ_SK_NS4_8TiledMMAINS4_8MMA_AtomIJNS4_4SM904GMMA30MMA_64x256x8_F32TF32TF32_SS_TNILNSO_7ScaleInE1ELSQ_1EEEEEENS4_6LayoutISD_NS5_IJSC_NSA_ILi0EEESU_EEEEENS5_IJNS4_10UnderscoreESX_SX_EEEEENS4_13SM90_TMA_LOADENS4_14ComposedLayoutINS4_7SwizzleILi3ELi4ELi3EEENS4_18smem_ptr_flag_bitsILi32EEENST_INS5_IJNSA_ILi8EEESH_EEENS5_IJSH_SC_EEEEEEEvNS4_8identityENS4_23SM90_TMA_LOAD_MULTICASTES1A_vS1B_EENS_8epilogue10collective6detail29Sm90TmaWarpSpecializedAdapterINS1F_15DefaultEpilogueISJ_SK_SK_NS1E_6thread17LinearCombinationISJ_Li1EffLNS1J_9ScaleType4KindE0ELNS_15FloatRoundStyleE2ESJ_EENS1_15EpilogueDefaultEEEEEvvEEEEvNT_6ParamsE,(.L_x_579 - _ZN7cutlass13device_kernelINS_4gemm6kernel13GemmUniversalIN4cute5tupleIJiiiiEEENS1_10collective13CollectiveMmaINS1_34MainloopSm90TmaGmmaWarpSpecializedILi3ENS5_IJNS4_1CILi2EEENSA_ILi1EEESC_EEENS1_35KernelTmaWarpSpecializedCooperativeEEENS5_IJNSA_ILi256EEESG_NSA_ILi32EEEEEENS_10tfloat32_tENS5_IJlSC_lEEESJ_SK_NS4_8TiledMMAINS4_8MMA_AtomIJNS4_4SM904GMMA30MMA_64x256x8_F32TF32TF32_SS_TNILNSO_7ScaleInE1ELSQ_1EEEEEENS4_6LayoutISD_NS5_IJSC_NSA_ILi0EEESU_EEEEENS5_IJNS4_10UnderscoreESX_SX_EEEEENS4_13SM90_TMA_LOADENS4_14ComposedLayoutINS4_7SwizzleILi3ELi4ELi3EEENS4_18smem_ptr_flag_bitsILi32EEENST_INS5_IJNSA_ILi8EEESH_EEENS5_IJSH_SC_EEEEEEEvNS4_8identityENS4_23SM90_TMA_LOAD_MULTICASTES1A_vS1B_EENS_8epilogue10collective6detail29Sm90TmaWarpSpecializedAdapterINS1F_15DefaultEpilogueISJ_SK_SK_NS1E_6thread17LinearCombinationISJ_Li1EffLNS1J_9ScaleType4KindE0ELNS_15FloatRoundStyleE2ESJ_EENS1_15EpilogueDefaultEEEEEvvEEEEvNT_6ParamsE)
        .other          _ZN7cutlass13device_kernelINS_4gemm6kernel13GemmUniversalIN4cute5tupleIJiiiiEEENS1_10collective13CollectiveMmaINS1_34MainloopSm90TmaGmmaWarpSpecializedILi3ENS5_IJNS4_1CILi2EEENSA_ILi1EEESC_EEENS1_35KernelTmaWarpSpecializedCooperativeEEENS5_IJNSA_ILi256EEESG_NSA_ILi32EEEEEENS_10tfloat32_tENS5_IJlSC_lEEESJ_SK_NS4_8TiledMMAINS4_8MMA_AtomIJNS4_4SM904GMMA30MMA_64x256x8_F32TF32TF32_SS_TNILNSO_7ScaleInE1ELSQ_1EEEEEENS4_6LayoutISD_NS5_IJSC_NSA_ILi0EEESU_EEEEENS5_IJNS4_10UnderscoreESX_SX_EEEEENS4_13SM90_TMA_LOADENS4_14ComposedLayoutINS4_7SwizzleILi3ELi4ELi3EEENS4_18smem_ptr_flag_bitsILi32EEENST_INS5_IJNSA_ILi8EEESH_EEENS5_IJSH_SC_EEEEEEEvNS4_8identityENS4_23SM90_TMA_LOAD_MULTICASTES1A_vS1B_EENS_8epilogue10collective6detail29Sm90TmaWarpSpecializedAdapterINS1F_15DefaultEpilogueISJ_SK_SK_NS1E_6thread17LinearCombinationISJ_Li1EffLNS1J_9ScaleType4KindE0ELNS_15FloatRoundStyleE2ESJ_EENS1_15EpilogueDefaultEEEEEvvEEEEvNT_6ParamsE,@"STO_CUDA_ENTRY STV_DEFAULT"
_ZN7cutlass13device_kernelINS_4gemm6kernel13GemmUniversalIN4cute5tupleIJiiiiEEENS1_10collective13CollectiveMmaINS1_34MainloopSm90TmaGmmaWarpSpecializedILi3ENS5_IJNS4_1CILi2EEENSA_ILi1EEESC_EEENS1_35KernelTmaWarpSpecializedCooperativeEEENS5_IJNSA_ILi256EEESG_NSA_ILi32EEEEEENS_10tfloat32_tENS5_IJlSC_lEEESJ_SK_NS4_8TiledMMAINS4_8MMA_AtomIJNS4_4SM904GMMA30MMA_64x256x8_F32TF32TF32_SS_TNILNSO_7ScaleInE1ELSQ_1EEEEEENS4_6LayoutISD_NS5_IJSC_NSA_ILi0EEESU_EEEEENS5_IJNS4_10UnderscoreESX_SX_EEEEENS4_13SM90_TMA_LOADENS4_14ComposedLayoutINS4_7SwizzleILi3ELi4ELi3EEENS4_18smem_ptr_flag_bitsILi32EEENST_INS5_IJNSA_ILi8EEESH_EEENS5_IJSH_SC_EEEEEEEvNS4_8identityENS4_23SM90_TMA_LOAD_MULTICASTES1A_vS1B_EENS_8epilogue10collective6detail29Sm90TmaWarpSpecializedAdapterINS1F_15DefaultEpilogueISJ_SK_SK_NS1E_6thread17LinearCombinationISJ_Li1EffLNS1J_9ScaleType4KindE0ELNS_15FloatRoundStyleE2ESJ_EENS1_15EpilogueDefaultEEEEEvvEEEEvNT_6ParamsE:
[----:B------:R-:W0:Y:S02]  /*0000*/  LDC R1, c[0x0][0x28] ;  /* 0x00000a00ff017b82 */ /* 0x000e240000000800 */
[----:B0-----:R-:W-:Y:S01]  /*0010*/  VIADD R1, R1, 0xfffff878 ;  /* 0xfffff87801017836 */ /* 0x001fe20000000000 */
[----:B------:R-:W0:Y:S01]  /*0020*/  S2R R4, SR_TID.X ;  /* 0x0000000000047919 */ /* 0x000e220000002100 */
[----:B------:R-:W-:Y:S01]  /*0030*/  ELECT P0, URZ, PT ;  /* 0x00000000003f782f */ /* 0x000fe20003800000 */
[----:B------:R-:W-:Y:S01]  /*0040*/  BSSY B0, `(.L_x_0) ;  /* 0x0000015000007945 */ /* 0x000fe20003800000 */
[--C-:B0-----:R-:W-:Y:S02]  /*0050*/  SHF.R.U32.HI R0, RZ, 0x5, R4.reuse ;  /* 0x00000005ff007819 */ /* 0x101fe40000011604 */
[----:B------:R-:W-:-:S03]  /*0060*/  SHF.R.U32.HI R2, RZ, 0x7, R4 ;  /* 0x00000007ff027819 */ /* 0x000fc60000011604 */
[----:B------:R-:W0:Y:S04]  /*0070*/  SHFL.IDX PT, R3, R0, RZ, 0x1f ;  /* 0x00001fff00037589 */ /* 0x000e2800000e0000 */
[----:B------:R-:W1:Y:S01]  /*0080*/  SHFL.IDX PT, R2, R2, RZ, 0x1f ;  /* 0x00001fff02027589 */ /* 0x000e6200000e0000 */
[----:B0-----:R-:W-:Y:S02]  /*0090*/  R2UR UR9, R3 ;  /* 0x00000000030972ca */ /* 0x001fe400000e0000 */
[----:B-1----:R-:W-:-:S11]  /*00a0*/  R2UR UR5, R2 ;  /* 0x00000000020572ca */ /* 0x002fd600000e0000 */
[----:B------:R-:W-:Y:S02]  /*00b0*/  USHF.R.S32.HI UR4, URZ, 0x1f, UR9 ;  /* 0x0000001f3f047899 */ /* 0x000fe40008011409 */
[----:B------:R-:W-:Y:S02]  /*00c0*/  ISETP.NE.OR P0, PT, RZ, UR9, !P0 ;  /* 0x00000009ff007c0c */ /* 0x000fe4000c705670 */
[----:B------:R-:W-:-:S04]  /*00d0*/  ULEA.HI UR4, UR4, UR9, URZ, 0x2 ;  /* 0x0000000904047291 */ /* 0x000fc8000f8f103f */
[----:B------:R-:W-:-:S04]  /*00e0*/  ULOP3.LUT UR4, UR4, 0xfffffffc, URZ, 0xc0, !UPT ;  /* 0xfffffffc04047892 */ /* 0x000fc8000f8ec03f */
[----:B------:R-:W-:-:S03]  /*00f0*/  UIADD3 UR9, UR9, -UR4, URZ ;  /* 0x8000000409097290 */ /* 0x000fc6000fffe03f */
[----:B------:R-:W-:Y:S09]  /*0100*/  @P0 BRA `(.L_x_1) ;  /* 0x0000000000200947 */ /* 0x000ff20003800000 */
[----:B------:R-:W-:Y:S02]  /*0110*/  ULDC.64 UR6, c[0x0][0x198] ;  /* 0x0000660000067ab9 */ /* 0x000fe40000000a00 */
[----:B------:R-:W-:Y:S02]  /*0120*/  UIADD3 UR10, UP0, UR6, 0xf0, URZ ;  /* 0x000000f0060a7890 */ /* 0x000fe4000ff1e03f */
[----:B------:R-:W-:Y:S02]  /*0130*/  UIADD3 UR6, UP1, UR6, 0x1f0, URZ ;  /* 0x000001f006067890 */ /* 0x000fe4000ff3e03f */
[----:B------:R-:W-:Y:S02]  /*0140*/  UIADD3.X UR11, URZ, UR7, URZ, UP0, !UPT ;  /* 0x000000073f0b7290 */ /* 0x000fe400087fe43f */
[----:B------:R-:W-:-:S07]  /*0150*/  UIADD3.X UR7, URZ, UR7, URZ, UP1, !UPT ;  /* 0x000000073f077290 */ /* 0x000fce0008ffe43f */
[----:B------:R0:W-:Y:S02]  /*0160*/  UTMACCTL.PF [UR10] ;  /* 0x000000000a0079b9 */ /* 0x0001e40008040000 */
[----:B------:R0:W-:Y:S02]  /*0170*/  UTMACCTL.PF [UR6] ;  /* 0x00000000060079b9 */ /* 0x0001e40008040000 */
[----:B0-----:R-:W-:Y:S01]  /*0180*/  NOP ;  /* 0x0000000000007918 */ /* 0x001fe20000000000 */
.L_x_1:
[----:B------:R-:W-:Y:S05]  /*0190*/  BSYNC B0 ;  /* 0x0000000000007941 */ /* 0x000fea0003800000 */
.L_x_0:
[----:B------:R-:W0:Y:S01]  /*01a0*/  SHFL.IDX PT, R2, R0, RZ, 0x1f ;  /* 0x00001fff00027589 */ /* 0x000e2200000e0000 */
[----:B------:R-:W-:Y:S01]  /*01b0*/  UISETP.NE.AND UP0, UPT, UR9, 0x3, UPT ;  /* 0x000000030900788c */ /* 0x000fe2000bf05270 */
[----:B------:R-:W-:Y:S01]  /*01c0*/  ISETP.NE.AND P1, PT, RZ, UR5, PT ;  /* 0x00000005ff007c0c */ /* 0x000fe2000bf25270 */
[----:B------:R-:W-:Y:S02]  /*01d0*/  UIADD3 UR16, UR5, -0x1, URZ ;  /* 0xffffffff05107890 */ /* 0x000fe4000fffe03f */
[----:B------:R-:W-:Y:S02]  /*01e0*/  UISETP.EQ.OR UP0, UPT, UR9, URZ, !UP0 ;  /* 0x0000003f0900728c */ /* 0x000fe4000c702670 */
[----:B------:R-:W-:Y:S02]  /*01f0*/  UISETP.GE.U32.AND UP1, UPT, UR16, 0x2, UPT ;  /* 0x000000021000788c */ /* 0x000fe4000bf26070 */
[----:B------:R-:W-:-:S04]  /*0200*/  UISETP.EQ.AND UP0, UPT, UR5, URZ, UP0 ;  /* 0x0000003f0500728c */ /* 0x000fc80008702270 */
[----:B------:R-:W-:-:S04]  /*0210*/  USEL UR40, URZ, 0x1, !UP0 ;  /* 0x000000013f287887 */ /* 0x000fc8000c000000 */
[----:B------:R-:W-:Y:S01]  /*0220*/  USEL UR40, UR40, 0x2, UP1 ;  /* 0x0000000228287887 */ /* 0x000fe20008800000 */
[----:B0-----:R-:W-:-:S13]  /*0230*/  ISETP.NE.AND P0, PT, R2, RZ, PT ;  /* 0x000000ff0200720c */ /* 0x001fda0003f05270 */
[----:B------:R-:W-:Y:S05]  /*0240*/  @P0 BRA `(.L_x_2) ;  /* 0x0000000000500947 */ /* 0x000fea0003800000 */
[----:B------:R-:W0:Y:S01]  /*0250*/  S2UR UR8, SR_CgaCtaId ;  /* 0x00000000000879c3 */ /* 0x000e220000008800 */
[----:B------:R-:W-:Y:S01]  /*0260*/  UMOV UR4, 0x400 ;  /* 0x0000040000047882 */ /* 0x000fe20000000000 */
[----:B------:R-:W-:Y:S01]  /*0270*/  UMOV UR5, 0x1 ;  /* 0x0000000100057882 */ /* 0x000fe20000000000 */
[----:B------:R-:W-:Y:S01]  /*0280*/  UMOV UR6, 0x4 ;  /* 0x0000000400067882 */ /* 0x000fe20000000000 */
[----:B------:R-:W-:Y:S01]  /*0290*/  ELECT P0, URZ, PT ;  /* 0x00000000003f782f */ /* 0x000fe20003800000 */
[----:B------:R-:W-:-:S04]  /*02a0*/  UIADD3 UR6, -UR6, 0x100000, URZ ;  /* 0x0010000006067890 */ /* 0x000fc8000fffe13f */
[----:B------:R-:W-:Y:S02]  /*02b0*/  USHF.L.U32 UR7, UR6, 0xb, URZ ;  /* 0x0000000b06077899 */ /* 0x000fe4000800063f */
[----:B------:R-:W-:Y:S02]  /*02c0*/  USHF.L.U32 UR6, UR6, 0x1, URZ ;  /* 0x0000000106067899 */ /* 0x000fe4000800063f */
[----:B0-----:R-:W-:Y:S02]  /*02d0*/  ULEA UR8, UR8, UR4, 0x18 ;  /* 0x0000000408087291 */ /* 0x001fe4000f8ec03f */
[----:B------:R-:W-:-:S04]  /*02e0*/  UIADD3 UR4, -UR5, 0x100000, URZ ;  /* 0x0010000005047890 */ /* 0x000fc8000fffe13f */
[----:B------:R-:W-:Y:S02]  /*02f0*/  USHF.L.U32 UR5, UR4, 0xb, URZ ;  /* 0x0000000b04057899 */ /* 0x000fe4000800063f */
[----:B------:R-:W-:Y:S01]  /*0300*/  USHF.L.U32 UR4, UR4, 0x1, URZ ;  /* 0x0000000104047899 */ /* 0x000fe2000800063f */
[----:B------:R-:W0:Y:S11]  /*0310*/  FENCE.VIEW.ASYNC.S ;  /* 0x00000000000073c6 */ /* 0x000e360000000000 */
[----:B0-----:R0:W1:Y:S01]  /*0320*/  SYNCS.EXCH.64 URZ, [UR8], UR4 ;  /* 0x00000004083f75b2 */ /* 0x0010620008000100 */
[----:B------:R0:W2:Y:S01]  /*0330*/  SYNCS.EXCH.64 URZ, [UR8+0x18], UR6 ;  /* 0x00001806083f75b2 */ /* 0x0000a20008000100 */
[----:B------:R0:W3:Y:S01]  /*0340*/  SYNCS.EXCH.64 URZ, [UR8+0x8], UR4 ;  /* 0x00000804083f75b2 */ /* 0x0000e20008000100 */
[----:B------:R0:W4:Y:S01]  /*0350*/  SYNCS.EXCH.64 URZ, [UR8+0x20], UR6 ;  /* 0x00002006083f75b2 */ /* 0x0001220008000100 */
[----:B------:R0:W0:Y:S01]  /*0360*/  SYNCS.EXCH.64 URZ, [UR8+0x10], UR4 ;  /* 0x00001004083f75b2 */ /* 0x0000220008000100 */
[----:B------:R0:W0:Y:S01]  /*0370*/  SYNCS.EXCH.64 URZ, [UR8+0x28], UR6 ;  /* 0x00002806083f75b2 */ /* 0x0000220008000100 */
[----:B------:R-:W-:Y:S01]  /*0380*/  NOP ;  /* 0x0000000000007918 */ /* 0x000fe20000000000 */
.L_x_2:
[----:B------:R-:W5:Y:S01]  /*0390*/  S2UR UR13, SR_CTAID.X ;  /* 0x00000000000d79c3 */ /* 0x000f620000002500 */
[----:B------:R-:W-:Y:S01]  /*03a0*/  SHF.R.S32.HI R3, RZ, 0x1f, R4 ;  /* 0x0000001fff037819 */ /* 0x000fe20000011404 */
[----:B------:R5:W1:Y:S01]  /*03b0*/  SHFL.IDX PT, R6, R0, RZ, 0x1f ;  /* 0x00001fff00067589 */ /* 0x000a6200000e0000 */
[----:B0-----:R-:W-:Y:S01]  /*03c0*/  ULDC UR4, c[0x0][0x150] ;  /* 0x0000540000047ab9 */ /* 0x001fe20000000800 */
[----:B------:R-:W-:Y:S02]  /*03d0*/  ELECT P0, URZ, PT ;  /* 0x00000000003f782f */ /* 0x000fe40003800000 */
[----:B------:R-:W-:Y:S01]  /*03e0*/  LEA.HI R3, R3, R4, RZ, 0x7 ;  /* 0x0000000403037211 */ /* 0x000fe200078f38ff */
[----:B------:R-:W-:Y:S01]  /*03f0*/  ULDC UR5, c[0x0][0x154] ;  /* 0x0000550000057ab9 */ /* 0x000fe20000000800 */
[----:B------:R-:W-:Y:S01]  /*0400*/  SHF.R.S32.HI R7, RZ, 0x1f, R2 ;  /* 0x0000001fff077819 */ /* 0x000fe20000011402 */
[----:B------:R-:W0:Y:S01]  /*0410*/  S2UR UR10, SR_CTAID.Y ;  /* 0x00000000000a79c3 */ /* 0x000e220000002600 */
[----:B------:R-:W-:Y:S01]  /*0420*/  LOP3.LUT R3, R3, 0xffffff80, RZ, 0xc0, !PT ;  /* 0xffffff8003037812 */ /* 0x000fe200078ec0ff */
[----:B------:R-:W-:Y:S01]  /*0430*/  ULDC UR8, c[0x0][0x144] ;  /* 0x0000510000087ab9 */ /* 0x000fe20000000800 */
[----:B------:R-:W-:Y:S01]  /*0440*/  LEA.HI R7, R7, R2, RZ, 0x2 ;  /* 0x0000000207077211 */ /* 0x000fe200078f10ff */
[----:B------:R-:W-:Y:S01]  /*0450*/  NOP ;  /* 0x0000000000007918 */ /* 0x000fe20000000000 */
[----:B------:R-:W-:Y:S01]  /*0460*/  NOP ;  /* 0x0000000000007918 */ /* 0x000fe20000000000 */
[----:B------:R-:W-:Y:S01]  /*0470*/  IMAD.IADD R3, R4, 0x1, -R3 ;  /* 0x0000000104037824 */ /* 0x000fe200078e0a03 */
[----:B------:R-:W-:Y:S01]  /*0480*/  LOP3.LUT R7, R7, 0x3ffffffc, RZ, 0xc0, !PT ;  /* 0x3ffffffc07077812 */ /* 0x000fe200078ec0ff */
[----:B------:R-:W-:Y:S01]  /*0490*/  ULDC UR11, c[0x0][0x148] ;  /* 0x00005200000b7ab9 */ /* 0x000fe20000000800 */
[----:B------:R-:W-:-:S02]  /*04a0*/  IMAD.MOV.U32 R17, RZ, RZ, 0x1 ;  /* 0x00000001ff117424 */ /* 0x000fc400078e00ff */
[----:B------:R-:W-:Y:S01]  /*04b0*/  SHF.R.S32.HI R4, RZ, 0x1f, R3 ;  /* 0x0000001fff047819 */ /* 0x000fe20000011403 */
[----:B------:R-:W-:-:S03]  /*04c0*/  IMAD.IADD R2, R2, 0x1, -R7 ;  /* 0x0000000102027824 */ /* 0x000fc600078e0a07 */
[----:B------:R-:W-:Y:S02]  /*04d0*/  LEA.HI R4, R4, R3, RZ, 0x3 ;  /* 0x0000000304047211 */ /* 0x000fe400078f18ff */
[----:B-----5:R-:W-:Y:S02]  /*04e0*/  I2FP.F32.U32 R5, UR13 ;  /* 0x0000000d00057c45 */ /* 0x020fe40008201000 */
[--C-:B------:R-:W-:Y:S02]  /*04f0*/  SHF.R.S32.HI R0, RZ, 0x3, R4.reuse ;  /* 0x00000003ff007819 */ /* 0x100fe40000011404 */
[----:B-1----:R-:W-:Y:S01]  /*0500*/  ISETP.NE.OR P0, PT, R6, RZ, !P0 ;  /* 0x000000ff0600720c */ /* 0x002fe20004705670 */
[----:B------:R-:W-:Y:S01]  /*0510*/  FMUL R8, R5, UR4 ;  /* 0x0000000405087c20 */ /* 0x000fe20008400000 */
[----:B------:R-:W-:-:S04]  /*0520*/  SHF.R.S32.HI R5, RZ, 0x1f, R4 ;  /* 0x0000001fff057819 */ /* 0x000fc80000011404 */
[----:B------:R-:W-:Y:S01]  /*0530*/  LEA.HI R5, R5, R0, RZ, 0x2 ;  /* 0x0000000005057211 */ /* 0x000fe200078f10ff */
[----:B------:R-:W1:Y:S03]  /*0540*/  F2I.U32.TRUNC.NTZ R8, R8 ;  /* 0x0000000800087305 */ /* 0x000e66000020f000 */
[----:B------:R-:W-:-:S03]  /*0550*/  LOP3.LUT R5, R5, 0xfffffffc, RZ, 0xc0, !PT ;  /* 0xfffffffc05057812 */ /* 0x000fc600078ec0ff */
[----:B------:R-:W-:Y:S01]  /*0560*/  VOTEU.ALL UP0, P0 ;  /* 0x00000000003f7886 */ /* 0x000fe20000000000 */
[----:B------:R-:W-:Y:S01]  /*0570*/  VOTEU.ALL UP1, P0 ;  /* 0x00000000003f7886 */ /* 0x000fe20000020000 */
[----:B------:R-:W-:Y:S01]  /*0580*/  IMAD.IADD R5, R0, 0x1, -R5 ;  /* 0x0000000100057824 */ /* 0x000fe200078e0a05 */
[----:B0-----:R-:W-:Y:S02]  /*0590*/  I2FP.F32.U32 R0, UR10 ;  /* 0x0000000a00007c45 */ /* 0x001fe40008201000 */
[----:B------:R-:W0:Y:S01]  /*05a0*/  @!UP0 S2UR UR7, SR_CgaCtaId ;  /* 0x00000000000789c3 */ /* 0x000e220000008800 */
[----:B------:R-:W-:Y:S01]  /*05b0*/  IMAD R2, R2, 0x4, R5 ;  /* 0x0000000402027824 */ /* 0x000fe200078e0205 */
[----:B------:R-:W-:Y:S01]  /*05c0*/  @!UP0 UMOV UR6, 0x400 ;  /* 0x0000040000068882 */ /* 0x000fe20000000000 */
[----:B------:R-:W-:Y:S01]  /*05d0*/  FMUL R4, R0, UR5 ;  /* 0x0000000500047c20 */ /* 0x000fe20008400000 */
[----:B-1----:R-:W-:Y:S02]  /*05e0*/  R2UR UR4, R8 ;  /* 0x00000000080472ca */ /* 0x002fe400000e0000 */
[----:B------:R-:W-:-:S03]  /*05f0*/  LEA.HI R0, R2, R2, RZ, 0x1 ;  /* 0x0000000202007211 */ /* 0x000fc600078f08ff */
[----:B------:R-:W1:Y:S01]  /*0600*/  F2I.U32.TRUNC.NTZ R4, R4 ;  /* 0x0000000400047305 */ /* 0x000e62000020f000 */
[----:B------:R-:W-:-:S05]  /*0610*/  LOP3.LUT R5, R0, 0xfffffffe, RZ, 0xc0, !PT ;  /* 0xfffffffe00057812 */ /* 0x000fca00078ec0ff */
[----:B------:R-:W-:Y:S02]  /*0620*/  IMAD.IADD R5, R2, 0x1, -R5 ;  /* 0x0000000102057824 */ /* 0x000fe400078e0a05 */
[----:B------:R-:W-:-:S04]  /*0630*/  UIADD3 UR4, -UR4, URZ, URZ ;  /* 0x0000003f04047290 */ /* 0x000fc8000fffe13f */
[----:B------:R-:W-:Y:S01]  /*0640*/  UIMAD UR8, UR8, UR4, UR13 ;  /* 0x00000004080872a4 */ /* 0x000fe2000f8e020d */
[----:B-1----:R-:W-:Y:S02]  /*0650*/  R2UR UR12, R4 ;  /* 0x00000000040c72ca */ /* 0x002fe400000e0000 */
[----:B------:R-:W-:Y:S01]  /*0660*/  UMOV UR4, 0x20 ;  /* 0x0000002000047882 */ /* 0x000fe20000000000 */
[----:B------:R-:W1:Y:S02]  /*0670*/  LDC R4, c[0x0][0x140] ;  /* 0x00005000ff047b82 */ /* 0x000e640000000800 */
[----:B------:R-:W-:Y:S01]  /*0680*/  ISETP.NE.AND P3, PT, R5, UR8, PT ;  /* 0x0000000805007c0c */ /* 0x000fe2000bf65270 */
[----:B------:R-:W-:-:S04]  /*0690*/  @!UP0 UIADD3 UR4, -UR4, 0x100000, URZ ;  /* 0x0010000004048890 */ /* 0x000fc8000fffe13f */
[----:B------:R-:W-:Y:S02]  /*06a0*/  @!UP0 USHF.L.U32 UR5, UR4, 0xb, URZ ;  /* 0x0000000b04058899 */ /* 0x000fe4000800063f */
[----:B------:R-:W-:Y:S01]  /*06b0*/  @!UP0 USHF.L.U32 UR4, UR4, 0x1, URZ ;  /* 0x0000000104048899 */ /* 0x000fe2000800063f */
[C---:B------:R-:W-:Y:S01]  /*06c0*/  IMAD.SHL.U32 R5, R2.reuse, 0x4, RZ ;  /* 0x0000000402057824 */ /* 0x040fe200078e00ff */
[----:B0-----:R-:W-:Y:S01]  /*06d0*/  @!UP0 ULEA UR6, UR7, UR6, 0x18 ;  /* 0x0000000607068291 */ /* 0x001fe2000f8ec03f */
[----:B------:R-:W-:Y:S01]  /*06e0*/  VOTEU.ALL UP0, P0 ;  /* 0x00000000003f7886 */ /* 0x000fe20000000000 */
[----:B------:R-:W-:Y:S02]  /*06f0*/  LOP3.LUT P0, RZ, R3, 0x7, RZ, 0xc0, !PT ;  /* 0x0000000703ff7812 */ /* 0x000fe4000780c0ff */
[----:B------:R-:W-:Y:S01]  /*0700*/  LOP3.LUT R152, R2, 0xc, R5, 0x78, !PT ;  /* 0x0000000c02987812 */ /* 0x000fe200078e7805 */
[----:B------:R-:W-:-:S03]  /*0710*/  UIADD3 UR12, -UR12, URZ, URZ ;  /* 0x0000003f0c0c7290 */ /* 0x000fc6000fffe13f */
[C---:B------:R-:W-:Y:S02]  /*0720*/  ISETP.LT.U32.AND P0, PT, R152.reuse, 0x2, !P0 ;  /* 0x000000029800780c */ /* 0x040fe40004701070 */
[----:B------:R-:W-:Y:S01]  /*0730*/  @P3 LEA.HI R0, R152, R152, RZ, 0x1 ;  /* 0x0000009898003211 */ /* 0x000fe200078f08ff */
[----:B------:R-:W0:Y:S02]  /*0740*/  FENCE.VIEW.ASYNC.S ;  /* 0x00000000000073c6 */ /* 0x000e240000000000 */
[----:B0-----:R-:W0:Y:S01]  /*0750*/  @!UP0 SYNCS.EXCH.64 URZ, [UR6+0x40], UR4 ;  /* 0x00004004063f85b2 */ /* 0x001e220008000100 */
[----:B------:R-:W-:Y:S02]  /*0760*/  @P3 SHF.R.S32.HI R0, RZ, 0x1, R0 ;  /* 0x00000001ff003819 */ /* 0x000fe40000011400 */
[----:B-1----:R-:W-:Y:S01]  /*0770*/  ISETP.EQ.U32.AND P2, PT, R4, 0x1, PT ;  /* 0x000000010400780c */ /* 0x002fe20003f42070 */
[----:B------:R1:W0:Y:S01]  /*0780*/  @!UP1 SYNCS.EXCH.64 URZ, [UR6+0x48], UR4 ;  /* 0x00004804063f95b2 */ /* 0x0002220008000100 */
[----:B------:R-:W-:Y:S01]  /*0790*/  NOP ;  /* 0x0000000000007918 */ /* 0x000fe20000000000 */
[----:B-1----:R-:W-:-:S06]  /*07a0*/  UIMAD UR4, UR11, UR12, UR10 ;  /* 0x0000000c0b0472a4 */ /* 0x002fcc000f8e020a */
[----:B------:R-:W-:Y:S02]  /*07b0*/  @P3 ISETP.NE.AND P4, PT, R0, UR4, PT ;  /* 0x0000000400003c0c */ /* 0x000fe4000bf85270 */
[----:B------:R-:W-:Y:S02]  /*07c0*/  SEL R0, RZ, 0x1, !P0 ;  /* 0x00000001ff007807 */ /* 0x000fe40004000000 */
[----:B------:R-:W-:-:S04]  /*07d0*/  @P3 SEL R17, RZ, 0x1, P4 ;  /* 0x00000001ff113807 */ /* 0x000fc80002000000 */
[----:B------:R-:W-:Y:S01]  /*07e0*/  LOP3.LUT R17, R17, R0, RZ, 0xc0, !PT ;  /* 0x0000000011117212 */ /* 0x000fe200078ec0ff */
[----:B------:R-:W-:Y:S06]  /*07f0*/  @!P2 BRA `(.L_x_3) ;  /* 0x000000000008a947 */ /* 0x000fec0003800000 */
[----:B0-234-:R-:W-:Y:S01]  /*0800*/  UCGABAR_ARV ;  /* 0x00000000000079c7 */ /* 0x01dfe20008000000 */
[----:B------:R-:W-:Y:S05]  /*0810*/  BRA `(.L_x_4) ;  /* 0x0000000000047947 */ /* 0x000fea0003800000 */
.L_x_3:
[----:B0-234-:R-:W-:Y:S01]  /*0820*/  NOP ;  /* 0x0000000000007918 */ /* 0x01dfe20000000000 */
.L_x_4:
[----:B------:R-:W-:Y:S01]  /*0830*/  ULDC UR4, c[0x0][0x65c] ;  /* 0x0001970000047ab9 */ /* 0x000fe20000000800 */
[----:B------:R-:W-:Y:S01]  /*0840*/  UMOV UR5, URZ ;  /* 0x0000003f00057c82 */ /* 0x000fe20008000000 */
[----:B------:R-:W-:-:S03]  /*0850*/  UISETP.NE.AND UP0, UPT, UR4, 0x1, UPT ;  /* 0x000000010400788c */ /* 0x000fc6000bf05270 */
[----:B------:R-:W-:Y:S01]  /*0860*/  UMOV UR4, UR13 ;  /* 0x0000000d00047c82 */ /* 0x000fe20008000000 */
[----:B------:R-:W-:Y:S02]  /*0870*/  UP2UR UR45, UPR, URZ, 0x1 ;  /* 0x000000013f2d7883 */ /* 0x000fe40008000000 */
[----:B------:R-:W-:Y:S02]  /*0880*/  PLOP3.LUT P0, PT, PT, PT, UP0, 0x80, 0x0 ;  /* 0x000000000000781c */ /* 0x000fe40003f0f008 */
[----:B------:R-:W-:Y:S02]  /*0890*/  PLOP3.LUT P3, PT, PT, PT, UP0, 0x80, 0x0 ;  /* 0x000000000000781c */ /* 0x000fe40003f6f008 */
[----:B------:R-:W-:Y:S01]  /*08a0*/  PLOP3.LUT P5, PT, PT, PT, UP0, 0x80, 0x0 ;  /* 0x000000000000781c */ /* 0x000fe20003faf008 */
[----:B------:R-:W-:Y:S01]  /*08b0*/  @UP0 ULDC UR14, c[0x0][0x10] ;  /* 0x00000400000e0ab9 */ /* 0x000fe20000000800 */
[----:B------:R-:W-:Y:S01]  /*08c0*/  @UP0 UMOV UR6, UR10 ;  /* 0x0000000a00060c82 */ /* 0x000fe20008000000 */
[----:B------:R-:W-:Y:S01]  /*08d0*/  @UP0 UMOV UR7, URZ ;  /* 0x0000003f00070c82 */ /* 0x000fe20008000000 */
[----:B------:R-:W-:Y:S01]  /*08e0*/  PLOP3.LUT P4, PT, PT, PT, UP0, 0x80, 0x0 ;  /* 0x000000000000781c */ /* 0x000fe20003f8f008 */
[----:B------:R-:W-:-:S03]  /*08f0*/  @UP0 UIMAD.WIDE.U32 UR14, UR13, UR14, UR6 ;  /* 0x0000000e0d0e02a5 */ /* 0x000fc6000f8e0006 */
[----:B------:R-:W-:Y:S01]  /*0900*/  @!UP0 ULDC UR7, c[0x0][0xc] ;  /* 0x0000030000078ab9 */ /* 0x000fe20000000800 */
[----:B------:R-:W-:Y:S01]  /*0910*/  @UP0 UMOV UR6, URZ ;  /* 0x0000003f00060c82 */ /* 0x000fe20008000000 */
[----:B------:R-:W-:Y:S01]  /*0920*/  @!UP0 UIMAD.WIDE.U32 UR4, UR10, UR7, UR4 ;  /* 0x000000070a0482a5 */ /* 0x000fe2000f8e0004 */
[----:B------:R-:W-:Y:S01]  /*0930*/  IMAD.U32 R2, RZ, RZ, UR14 ;  /* 0x0000000eff027e24 */ /* 0x000fe2000f8e00ff */
[----:B------:R-:W-:Y:S02]  /*0940*/  @UP0 UIADD3 UR6, UR15, UR6, URZ ;  /* 0x000000060f060290 */ /* 0x000fe4000fffe03f */
[----:B------:R-:W-:Y:S02]  /*0950*/  IMAD.U32 R3, RZ, RZ, UR15 ;  /* 0x0000000fff037e24 */ /* 0x000fe4000f8e00ff */
[----:B------:R-:W-:Y:S01]  /*0960*/  @P0 IMAD.MOV.U32 R7, RZ, RZ, R2 ;  /* 0x000000ffff070224 */ /* 0x000fe200078e0002 */
[----:B------:R-:W-:Y:S01]  /*0970*/  MOV R3, UR5 ;  /* 0x0000000500037c02 */ /* 0x000fe20008000f00 */
[----:B------:R-:W-:-:S02]  /*0980*/  IMAD.U32 R5, RZ, RZ, UR5 ;  /* 0x00000005ff057e24 */ /* 0x000fc4000f8e00ff */
[----:B------:R-:W-:Y:S02]  /*0990*/  IMAD.U32 R2, RZ, RZ, UR4 ;  /* 0x00000004ff027e24 */ /* 0x000fe4000f8e00ff */
[----:B------:R-:W-:Y:S02]  /*09a0*/  @P3 IMAD.U32 R6, RZ, RZ, UR6 ;  /* 0x00000006ff063e24 */ /* 0x000fe4000f8e00ff */
[----:B------:R-:W-:Y:S02]  /*09b0*/  @!P5 IMAD.MOV.U32 R6, RZ, RZ, R5 ;  /* 0x000000ffff06d224 */ /* 0x000fe400078e0005 */
[----:B------:R-:W-:Y:S02]  /*09c0*/  @!P4 IMAD.MOV.U32 R7, RZ, RZ, R2 ;  /* 0x000000ffff07c224 */ /* 0x000fe400078e0002 */
[----:B------:R-:W-:Y:S01]  /*09d0*/  IMAD.U32 R4, RZ, RZ, UR4 ;  /* 0x00000004ff047e24 */ /* 0x000fe2000f8e00ff */
[----:B------:R0:W-:Y:S04]  /*09e0*/  STL [R1+0x200], R6 ;  /* 0x0002000601007387 */ /* 0x0001e80000100800 */
[----:B------:R0:W-:Y:S01]  /*09f0*/  STL [R1+0x204], R7 ;  /* 0x0002040701007387 */ /* 0x0001e20000100800 */
[----:B------:R-:W-:Y:S05]  /*0a00*/  @!P2 BRA `(.L_x_5) ;  /* 0x00000000000ca947 */ /* 0x000fea0003800000 */
[----:B------:R-:W-:Y:S01]  /*0a10*/  UCGABAR_WAIT ;  /* 0x0000000000007dc7 */ /* 0x000fe20008000000 */
[----:B------:R-:W-:Y:S01]  /*0a20*/  CCTL.IVALL ;  /* 0x00000000ff00798f */ /* 0x000fe20002000000 */
[----:B------:R-:W-:Y:S05]  /*0a30*/  BRA `(.L_x_6) ;  /* 0x0000000000047947 */ /* 0x000fea0003800000 */
.L_x_5:
[----:B------:R-:W-:Y:S06]  /*0a40*/  BAR.SYNC.DEFER_BLOCKING 0x0 ;  /* 0x0000000000007b1d */ /* 0x000fec0000010000 */
.L_x_6:
[----:B------:R-:W-:Y:S05]  /*0a50*/  @!P1 BRA `(.L_x_7) ;  /* 0x0000018c00e09947 */ /* 0x000fea0003800000 */
[----:B------:R-:W-:-:S06]  /*0a60*/  UISETP.GT.U32.AND UP0, UPT, UR16, 0x1, UPT ;  /* 0x000000011000788c */ /* 0x000fcc000bf04070 */
[----:B------:R-:W-:-:S13]  /*0a70*/  PLOP3.LUT P0, PT, PT, PT, UP0, 0x80, 0x0 ;  /* 0x000000000000781c */ /* 0x000fda0003f0f008 */
[----:B------:R-:W-:Y:S05]  /*0a80*/  @P0 EXIT ;  /* 0x000000000000094d */ /* 0x000fea0003800000 */
[----:B------:R-:W-:Y:S01]  /*0a90*/  ULDC.64 UR4, c[0x0][0x650] ;  /* 0x0001940000047ab9 */ /* 0x000fe20000000a00 */
[----:B------:R-:W-:Y:S01]  /*0aa0*/  UMOV UR41, 0xffffffff ;  /* 0xffffffff00297882 */ /* 0x000fe20000000000 */
[----:B------:R-:W-:Y:S01]  /*0ab0*/  ISETP.GE.U32.AND P0, PT, R7, UR4, PT ;  /* 0x0000000407007c0c */ /* 0x000fe2000bf06070 */
[----:B------:R-:W-:Y:S01]  /*0ac0*/  UMOV UR42, 0xffffffff ;  /* 0xffffffff002a7882 */ /* 0x000fe20000000000 */
[----:B------:R-:W-:Y:S01]  /*0ad0*/  UMOV UR43, 0xffffffff ;  /* 0xffffffff002b7882 */ /* 0x000fe20000000000 */
[----:B------:R-:W-:Y:S02]  /*0ae0*/  PRMT R0, RZ, 0x7610, R0 ;  /* 0x00007610ff007816 */ /* 0x000fe40000000000 */
[----:B------:R-:W-:-:S13]  /*0af0*/  ISETP.GE.U32.AND.EX P0, PT, R6, UR5, PT, P0 ;  /* 0x0000000506007c0c */ /* 0x000fda000bf06100 */
[----:B------:R-:W-:Y:S05]  /*0b00*/  @P0 BRA `(.L_x_8) ;  /* 0x0000000400480947 */ /* 0x000fea0003800000 */
[----:B------:R-:W-:Y:S01]  /*0b10*/  ULDC.64 UR16, c[0x0][0x628] ;  /* 0x00018a0000107ab9 */ /* 0x000fe20000000a00 */
[C---:B------:R-:W-:Y:S01]  /*0b20*/  R2UR UR19, R7.reuse ;  /* 0x00000000071372ca */ /* 0x040fe200000e0000 */
[----:B------:R-:W-:Y:S01]  /*0b30*/  ULDC UR18, c[0x0][0x630] ;  /* 0x00018c0000127ab9 */ /* 0x000fe20000000800 */
[----:B------:R-:W-:Y:S02]  /*0b40*/  ISETP.NE.U32.AND P0, PT, RZ, UR16, PT ;  /* 0x00000010ff007c0c */ /* 0x000fe4000bf05070 */
[----:B------:R-:W-:Y:S02]  /*0b50*/  R2UR UR4, R7 ;  /* 0x00000000070472ca */ /* 0x000fe400000e0000 */
[----:B------:R-:W-:Y:S02]  /*0b60*/  ISETP.NE.AND.EX P0, PT, RZ, UR17, PT, P0 ;  /* 0x00000011ff007c0c */ /* 0x000fe4000bf05300 */
[----:B------:R-:W-:-:S11]  /*0b70*/  R2UR UR5, R6 ;  /* 0x00000000060572ca */ /* 0x000fd600000e0000 */
[----:B------:R-:W-:Y:S05]  /*0b80*/  @!P0 BRA `(.L_x_9) ;  /* 0x0000000000308947 */ /* 0x000fea0003800000 */
[----:B------:R-:W-:Y:S01]  /*0b90*/  R2UR UR4, R7 ;  /* 0x00000000070472ca */ /* 0x000fe200000e0000 */
[----:B------:R-:W-:Y:S01]  /*0ba0*/  ULDC UR9, c[0x0][0x634] ;  /* 0x00018d0000097ab9 */ /* 0x000fe20000000800 */
[----:B------:R-:W-:-:S11]  /*0bb0*/  R2UR UR13, R6 ;  /* 0x00000000060d72ca */ /* 0x000fd600000e0000 */
[----:B------:R-:W-:-:S04]  /*0bc0*/  UIADD3 UR9, UP0, UR4, UR9, URZ ;  /* 0x0000000904097290 */ /* 0x000fc8000ff1e03f */
[----:B------:R-:W-:-:S04]  /*0bd0*/  UIADD3.X UR13, URZ, UR13, URZ, UP0, !UPT ;  /* 0x0000000d3f0d7290 */ /* 0x000fc800087fe43f */
[----:B------:R-:W-:-:S04]  /*0be0*/  UIMAD.WIDE.U32 UR4, UR13, UR16, URZ ;  /* 0x000000100d0472a5 */ /* 0x000fc8000f8e003f */
[----:B------:R-:W-:Y:S02]  /*0bf0*/  UIMAD.WIDE.U32 UR6, UP0, UR9, UR17, UR4 ;  /* 0x00000011090672a5 */ /* 0x000fe4000f800004 */
[----:B------:R-:W-:Y:S02]  /*0c00*/  UIMAD.WIDE.U32 UR4, UR9, UR16, URZ ;  /* 0x00000010090472a5 */ /* 0x000fe4000f8e003f */
[----:B------:R-:W-:Y:S02]  /*0c10*/  UIADD3.X UR15, URZ, URZ, URZ, UP0, !UPT ;  /* 0x0000003f3f0f7290 */ /* 0x000fe400087fe43f */
[----:B------:R-:W-:Y:S01]  /*0c20*/  UIADD3 URZ, UP0, UR5, UR6, URZ ;  /* 0x00000006053f7290 */ /* 0x000fe2000ff1e03f */
[----:B------:R-:W-:-:S03]  /*0c30*/  UMOV UR14, UR7 ;  /* 0x00000007000e7c82 */ /* 0x000fc60008000000 */
[----:B------:R-:W-:-:S12]  /*0c40*/  UIMAD.WIDE.U32.X UR4, UR13, UR17, UR14, UP0 ;  /* 0x000000110d0472a5 */ /* 0x000fd800080e040e */
.L_x_9:
[----:B------:R-:W-:Y:S01]  /*0c50*/  USHF.R.U64 UR43, UR4, UR18, UR5 ;  /* 0x00000012042b7299 */ /* 0x000fe20008001205 */
[----:B------:R-:W-:Y:S01]  /*0c60*/  R2UR UR7, R6 ;  /* 0x00000000060772ca */ /* 0x000fe200000e0000 */
[----:B------:R-:W-:Y:S02]  /*0c70*/  USHF.R.U32.HI UR4, URZ, UR18, UR5 ;  /* 0x000000123f047299 */ /* 0x000fe40008011605 */
[----:B------:R-:W-:Y:S01]  /*0c80*/  UIADD3 UR5, UP0, URZ, -UR43, URZ ;  /* 0x8000002b3f057290 */ /* 0x000fe2000ff1e03f */
[----:B------:R-:W-:Y:S01]  /*0c90*/  ULDC.64 UR14, c[0x0][0x620] ;  /* 0x00018800000e7ab9 */ /* 0x000fe20000000a00 */
[----:B------:R-:W-:Y:S02]  /*0ca0*/  UMOV UR6, UR19 ;  /* 0x0000001300067c82 */ /* 0x000fe40008000000 */
[----:B------:R-:W-:Y:S01]  /*0cb0*/  UIADD3.X UR4, URZ, ~UR4, URZ, UP0, !UPT ;  /* 0x800000043f047290 */ /* 0x000fe200087fe43f */
[----:B------:R-:W-:Y:S01]  /*0cc0*/  ULDC UR9, c[0x0][0x618] ;  /* 0x0001860000097ab9 */ /* 0x000fe20000000800 */
[----:B------:R-:W-:-:S02]  /*0cd0*/  UIMAD UR12, UR11, UR12, UR10 ;  /* 0x0000000c0b0c72a4 */ /* 0x000fc4000f8e020a */
[----:B------:R-:W-:Y:S02]  /*0ce0*/  UIMAD UR4, UR4, UR14, URZ ;  /* 0x0000000e040472a4 */ /* 0x000fe4000f8e023f */
[----:B------:R-:W-:Y:S02]  /*0cf0*/  UIMAD.WIDE.U32 UR6, UR5, UR14, UR6 ;  /* 0x0000000e050672a5 */ /* 0x000fe4000f8e0006 */
[----:B------:R-:W-:Y:S01]  /*0d00*/  UIMAD UR4, UR5, UR15, UR4 ;  /* 0x0000000f050472a4 */ /* 0x000fe2000f8e0204 */
[----:B------:R-:W-:Y:S01]  /*0d10*/  ULDC UR10, c[0x0][0x608] ;  /* 0x00018200000a7ab9 */ /* 0x000fe20000000800 */
[----:B------:R-:W-:Y:S02]  /*0d20*/  ULDC UR18, c[0x0][0x658] ;  /* 0x0001960000127ab9 */ /* 0x000fe40000000800 */
[----:B------:R-:W-:Y:S01]  /*0d30*/  UIADD3 UR7, UR7, UR4, URZ ;  /* 0x0000000407077290 */ /* 0x000fe2000fffe03f */
[----:B------:R-:W-:Y:S02]  /*0d40*/  UMOV UR11, 0xffffffff ;  /* 0xffffffff000b7882 */ /* 0x000fe40000000000 */
[----:B------:R-:W-:Y:S01]  /*0d50*/  ULDC.64 UR4, c[0x0][0x640] ;  /* 0x0001900000047ab9 */ /* 0x000fe20000000a00 */
[----:B------:R-:W-:Y:S01]  /*0d60*/  USHF.R.U64 UR16, UR6, UR9, UR7 ;  /* 0x0000000906107299 */ /* 0x000fe20008001207 */
[----:B------:R-:W-:Y:S01]  /*0d70*/  ISETP.NE.U32.AND P0, PT, RZ, UR4, PT ;  /* 0x00000004ff007c0c */ /* 0x000fe2000bf05070 */
[----:B------:R-:W-:-:S02]  /*0d80*/  USHF.R.U32.HI UR7, URZ, UR9, UR7 ;  /* 0x000000093f077299 */ /* 0x000fc40008011607 */
[----:B------:R-:W-:Y:S01]  /*0d90*/  USHF.L.U32 UR6, UR11, UR18, URZ ;  /* 0x000000120b067299 */ /* 0x000fe2000800063f */
[----:B------:R-:W-:Y:S01]  /*0da0*/  ISETP.NE.AND.EX P0, PT, RZ, UR5, PT, P0 ;  /* 0x00000005ff007c0c */ /* 0x000fe2000bf05300 */
[----:B------:R-:W-:Y:S02]  /*0db0*/  USHF.R.U64 UR22, UR16, UR10, UR7 ;  /* 0x0000000a10167299 */ /* 0x000fe40008001207 */
[----:B------:R-:W-:Y:S02]  /*0dc0*/  USHF.R.U32.HI UR7, URZ, UR10, UR7 ;  /* 0x0000000a3f077299 */ /* 0x000fe40008011607 */
[----:B------:R-:W-:Y:S02]  /*0dd0*/  UISETP.NE.AND UP1, UPT, UR45, URZ, UPT ;  /* 0x0000003f2d00728c */ /* 0x000fe4000bf25270 */
[----:B------:R-:W-:Y:S01]  /*0de0*/  USHF.R.U64 UR23, UR22, UR18, UR7 ;  /* 0x0000001216177299 */ /* 0x000fe20008001207 */
[----:B------:R-:W-:Y:S01]  /*0df0*/  ULDC UR17, c[0x0][0x600] ;  /* 0x0001800000117ab9 */ /* 0x000fe20000000800 */
[----:B------:R-:W-:-:S02]  /*0e00*/  ULOP3.LUT UR13, URZ, UR6, URZ, 0x33, !UPT ;  /* 0x000000063f0d7292 */ /* 0x000fc4000f8e333f */
[----:B------:R-:W-:Y:S02]  /*0e10*/  UIADD3 UR15, UR17, -0x1, URZ ;  /* 0xffffffff110f7890 */ /* 0x000fe4000fffe03f */
[----:B------:R-:W-:Y:S02]  /*0e20*/  USEL UR12, UR8, UR12, !UP1 ;  /* 0x0000000c080c7287 */ /* 0x000fe4000c800000 */
[----:B------:R-:W-:Y:S01]  /*0e30*/  USHF.R.U32.HI UR7, URZ, UR18, UR7 ;  /* 0x000000123f077299 */ /* 0x000fe20008011607 */
[----:B------:R-:W-:Y:S01]  /*0e40*/  ULDC UR19, c[0x0][0x648] ;  /* 0x0001920000137ab9 */ /* 0x000fe20000000800 */
[----:B------:R-:W-:Y:S01]  /*0e50*/  ULDC UR20, c[0x0][0x638] ;  /* 0x00018e0000147ab9 */ /* 0x000fe20000000800 */
[----:B------:R-:W-:Y:S01]  /*0e60*/  UMOV UR21, 0x1 ;  /* 0x0000000100157882 */ /* 0x000fe20000000000 */
[----:B------:R-:W-:Y:S01]  /*0e70*/  UMOV UR6, UR23 ;  /* 0x0000001700067c82 */ /* 0x000fe20008000000 */
[----:B------:R-:W-:Y:S07]  /*0e80*/  @!P0 BRA `(.L_x_10) ;  /* 0x0000000000308947 */ /* 0x000fee0003800000 */
[----:B------:R-:W-:Y:S02]  /*0e90*/  ULDC UR10, c[0x0][0x64c] ;  /* 0x00019300000a7ab9 */ /* 0x000fe40000000800 */
        /* <DEDUP_REMOVED lines=8> */
[----:B------:R-:W-:-:S07]  /*0f20*/  UIMAD.WIDE.U32.X UR4, UR14, UR5, UR10, UP0 ;  /* 0x000000050e0472a5 */ /* 0x000fce00080e040a */
[----:B------:R-:W-:Y:S01]  /*0f30*/  UMOV UR6, UR4 ;  /* 0x0000000400067c82 */ /* 0x000fe20008000000 */
[----:B------:R-:W-:-:S05]  /*0f40*/  UMOV UR7, UR5 ;  /* 0x0000000500077c82 */ /* 0x000fca0008000000 */
.L_x_10:
[----:B------:R-:W-:Y:S01]  /*0f50*/  USHF.R.U64 UR5, UR6, UR19, UR7 ;  /* 0x0000001306057299 */ /* 0x000fe20008001207 */
[----:B------:R-:W-:Y:S01]  /*0f60*/  IMAD.MOV.U32 R0, RZ, RZ, 0x1 ;  /* 0x00000001ff007424 */ /* 0x000fe200078e00ff */
[----:B------:R-:W-:Y:S02]  /*0f70*/  USHF.L.U32 UR4, UR21, UR18, URZ ;  /* 0x0000001215047299 */ /* 0x000fe4000800063f */
[----:B------:R-:W-:Y:S02]  /*0f80*/  ULOP3.LUT UR13, UR22, UR13, URZ, 0xc0, !UPT ;  /* 0x0000000d160d7292 */ /* 0x000fe4000f8ec03f */
[----:B------:R-:W-:Y:S02]  /*0f90*/  UIADD3 UR6, -UR5, URZ, URZ ;  /* 0x0000003f05067290 */ /* 0x000fe4000fffe13f */
[----:B------:R-:W-:Y:S02]  /*0fa0*/  UIMAD UR13, UR4, UR5, UR13 ;  /* 0x00000005040d72a4 */ /* 0x000fe4000f8e020d */
[----:B------:R-:W-:-:S02]  /*0fb0*/  ULOP3.LUT UR15, UR16, UR15, URZ, 0xc0, !UPT ;  /* 0x0000000f100f7292 */ /* 0x000fc4000f8ec03f */
[----:B------:R-:W-:Y:S01]  /*0fc0*/  UIMAD UR4, UR6, UR20, UR23 ;  /* 0x00000014060472a4 */ /* 0x000fe2000f8e0217 */
[----:B------:R-:W-:Y:S01]  /*0fd0*/  ULDC UR5, c[0x0][0x610] ;  /* 0x0001840000057ab9 */ /* 0x000fe20000000800 */
[----:B------:R-:W-:Y:S02]  /*0fe0*/  UISETP.NE.AND UP0, UPT, UR45, URZ, UPT ;  /* 0x0000003f2d00728c */ /* 0x000fe4000bf05270 */
[----:B------:R-:W-:Y:S02]  /*0ff0*/  UIMAD UR12, UR13, UR5, UR12 ;  /* 0x000000050d0c72a4 */ /* 0x000fe4000f8e020c */
[----:B------:R-:W-:-:S04]  /*1000*/  UIMAD UR4, UR4, UR17, UR15 ;  /* 0x00000011040472a4 */ /* 0x000fc8000f8e020f */
[----:B------:R-:W-:Y:S02]  /*1010*/  USEL UR42, UR4, UR12, !UP0 ;  /* 0x0000000c042a7287 */ /* 0x000fe4000c000000 */
[----:B------:R-:W-:-:S12]  /*1020*/  USEL UR41, UR12, UR4, !UP0 ;  /* 0x000000040c297287 */ /* 0x000fd8000c000000 */
.L_x_8:
[----:B------:R-:W-:-:S08]  /*1030*/  NOP ;  /* 0x0000000000007918 */ /* 0x000fd00000000000 */
[----:B------:R-:W1:Y:S02]  /*1040*/  USETMAXREG.TRY_ALLOC.CTAPOOL UP0, 0xf0 ;  /* 0x000000f0000079c8 */ /* 0x000e640008000600 */
[----:B-1----:R-:W-:-:S13]  /*1050*/  PLOP3.LUT P0, PT, PT, PT, UP0, 0x80, 0x0 ;  /* 0x000000000000781c */ /* 0x002fda0003f0f008 */
[----:B------:R-:W-:Y:S05]  /*1060*/  @!P0 BRA `(.L_x_8) ;  /* 0xfffffffc00f08947 */ /* 0x000fea000383ffff */
[----:B------:R-:W-:Y:S01]  /*1070*/  ULDC.64 UR4, c[0x0][0x598] ;  /* 0x0001660000047ab9 */ /* 0x000fe20000000a00 */
[----:B------:R-:W-:Y:S01]  /*1080*/  ULDC.64 UR36, c[0x0][0x208] ;  /* 0x0000820000247ab9 */ /* 0x000fe20000000a00 */
[----:B------:R-:W-:-:S04]  /*1090*/  ISETP.NE.U32.AND P0, PT, RZ, UR4, PT ;  /* 0x00000004ff007c0c */ /* 0x000fc8000bf05070 */
[----:B------:R-:W-:-:S13]  /*10a0*/  ISETP.NE.AND.EX P0, PT, RZ, UR5, PT, P0 ;  /* 0x00000005ff007c0c */ /* 0x000fda000bf05300 */
[----:B------:R-:W-:Y:S05]  /*10b0*/  @!P0 BRA `(.L_x_11) ;  /* 0x00000000001c8947 */ /* 0x000fea0003800000 */
[----:B------:R-:W1:Y:S02]  /*10c0*/  LDC.64 R2, c[0x0][0x598] ;  /* 0x00016600ff027b82 */ /* 0x000e640000000a00 */
[----:B-1----:R-:W2:Y:S02]  /*10d0*/  LDG.E.64 R2, desc[UR36][R2.64] ;  /* 0x0000002402027981 */ /* 0x002ea4000c1e1b00 */
[----:B--2---:R-:W-:-:S04]  /*10e0*/  ISETP.NE.U32.AND P0, PT, R2, RZ, PT ;  /* 0x000000ff0200720c */ /* 0x004fc80003f05070 */
[----:B------:R-:W-:-:S13]  /*10f0*/  ISETP.NE.AND.EX P0, PT, R3, RZ, PT, P0 ;  /* 0x000000ff0300720c */ /* 0x000fda0003f05300 */
[----:B------:R-:W-:Y:S05]  /*1100*/  @!P0 BRA `(.L_x_11) ;  /* 0x0000000000088947 */ /* 0x000fea0003800000 */
[----:B------:R1:W5:Y:S01]  /*1110*/  LD.E R2, desc[UR36][R2.64] ;  /* 0x0000002402027980 */ /* 0x000362000c101900 */
[----:B------:R-:W-:Y:S05]  /*1120*/  BRA `(.L_x_12) ;  /* 0x0000000000247947 */ /* 0x000fea0003800000 */
.L_x_11:
[----:B------:R-:W-:Y:S02]  /*1130*/  ULDC.64 UR4, c[0x0][0x588] ;  /* 0x0001620000047ab9 */ /* 0x000fe40000000a00 */
[----:B------:R-:W-:-:S04]  /*1140*/  ISETP.NE.U32.AND P0, PT, RZ, UR4, PT ;  /* 0x00000004ff007c0c */ /* 0x000fc8000bf05070 */
[----:B------:R-:W-:-:S13]  /*1150*/  ISETP.NE.AND.EX P0, PT, RZ, UR5, PT, P0 ;  /* 0x00000005ff007c0c */ /* 0x000fda000bf05300 */
[----:B------:R-:W-:Y:S05]  /*1160*/  @!P0 BRA `(.L_x_13) ;  /* 0x00000000000c8947 */ /* 0x000fea0003800000 */
[----:B------:R-:W1:Y:S02]  /*1170*/  LDC.64 R2, c[0x0][0x588] ;  /* 0x00016200ff027b82 */ /* 0x000e640000000a00 */
[----:B-1----:R2:W5:Y:S01]  /*1180*/  LDG.E R2, desc[UR36][R2.64] ;  /* 0x0000002402027981 */ /* 0x002562000c1e1900 */
[----:B------:R-:W-:Y:S05]  /*1190*/  BRA `(.L_x_12) ;  /* 0x0000000000087947 */ /* 0x000fea0003800000 */
.L_x_13:
[----:B------:R-:W-:Y:S02]  /*11a0*/  ULDC UR4, c[0x0][0x580] ;  /* 0x0001600000047ab9 */ /* 0x000fe40000000800 */
[----:B------:R-:W-:-:S07]  /*11b0*/  IMAD.U32 R2, RZ, RZ, UR4 ;  /* 0x00000004ff027e24 */ /* 0x000fce000f8e00ff */
.L_x_12:
[----:B------:R-:W-:Y:S02]  /*11c0*/  ULDC.64 UR4, c[0x0][0x5a0] ;  /* 0x0001680000047ab9 */ /* 0x000fe40000000a00 */
[----:B------:R-:W-:-:S04]  /*11d0*/  ISETP.NE.U32.AND P0, PT, RZ, UR4, PT ;  /* 0x00000004ff007c0c */ /* 0x000fc8000bf05070 */
[----:B------:R-:W-:-:S13]  /*11e0*/  ISETP.NE.AND.EX P0, PT, RZ, UR5, PT, P0 ;  /* 0x00000005ff007c0c */ /* 0x000fda000bf05300 */
[----:B------:R-:W-:Y:S05]  /*11f0*/  @!P0 BRA `(.L_x_14) ;  /* 0x00000000001c8947 */ /* 0x000fea0003800000 */
[----:B------:R-:W3:Y:S02]  /*1200*/  LDC.64 R4, c[0x0][0x5a0] ;  /* 0x00016800ff047b82 */ /* 0x000ee40000000a00 */
[----:B---3--:R-:W3:Y:S02]  /*1210*/  LDG.E.64 R4, desc[UR36][R4.64] ;  /* 0x0000002404047981 */ /* 0x008ee4000c1e1b00 */
[----:B---3--:R-:W-:-:S04]  /*1220*/  ISETP.NE.U32.AND P0, PT, R4, RZ, PT ;  /* 0x000000ff0400720c */ /* 0x008fc80003f05070 */
[----:B------:R-:W-:-:S13]  /*1230*/  ISETP.NE.AND.EX P0, PT, R5, RZ, PT, P0 ;  /* 0x000000ff0500720c */ /* 0x000fda0003f05300 */
[----:B------:R-:W-:Y:S05]  /*1240*/  @!P0 BRA `(.L_x_14) ;  /* 0x0000000000088947 */ /* 0x000fea0003800000 */
[----:B------:R3:W5:Y:S01]  /*1250*/  LD.E R16, desc[UR36][R4.64] ;  /* 0x0000002404107980 */ /* 0x000762000c101900 */
[----:B------:R-:W-:Y:S05]  /*1260*/  BRA `(.L_x_15) ;  /* 0x0000000000247947 */ /* 0x000fea0003800000 */
.L_x_14:
[----:B------:R-:W-:Y:S02]  /*1270*/  ULDC.64 UR4, c[0x0][0x590] ;  /* 0x0001640000047ab9 */ /* 0x000fe40000000a00 */
[----:B------:R-:W-:-:S04]  /*1280*/  ISETP.NE.U32.AND P0, PT, RZ, UR4, PT ;  /* 0x00000004ff007c0c */ /* 0x000fc8000bf05070 */
[----:B------:R-:W-:-:S13]  /*1290*/  ISETP.NE.AND.EX P0, PT, RZ, UR5, PT, P0 ;  /* 0x00000005ff007c0c */ /* 0x000fda000bf05300 */
[----:B------:R-:W-:Y:S05]  /*12a0*/  @!P0 BRA `(.L_x_16) ;  /* 0x00000000000c8947 */ /* 0x000fea0003800000 */
[----:B------:R-:W3:Y:S02]  /*12b0*/  LDC.64 R4, c[0x0][0x590] ;  /* 0x00016400ff047b82 */ /* 0x000ee40000000a00 */
[----:B---3--:R4:W5:Y:S01]  /*12c0*/  LDG.E R16, desc[UR36][R4.64] ;  /* 0x0000002404107981 */ /* 0x008962000c1e1900 */
[----:B------:R-:W-:Y:S05]  /*12d0*/  BRA `(.L_x_15) ;  /* 0x0000000000087947 */ /* 0x000fea0003800000 */
.L_x_16:
[----:B------:R-:W-:Y:S02]  /*12e0*/  ULDC UR4, c[0x0][0x584] ;  /* 0x0001610000047ab9 */ /* 0x000fe40000000800 */
[----:B------:R-:W-:-:S07]  /*12f0*/  IMAD.U32 R16, RZ, RZ, UR4 ;  /* 0x00000004ff107e24 */ /* 0x000fce000f8e00ff */
.L_x_15:
[----:B------:R-:W-:-:S13]  /*1300*/  LOP3.LUT P0, RZ, R0, 0xff, RZ, 0xc0, !PT ;  /* 0x000000ff00ff7812 */ /* 0x000fda000780c0ff */
[----:B------:R-:W-:Y:S05]  /*1310*/  @!P0 EXIT ;  /* 0x000000000000894d */ /* 0x000fea0003800000 */
[----:B------:R-:W-:Y:S01]  /*1320*/  ULDC UR4, c[0x0][0x28c] ;  /* 0x0000a30000047ab9 */ /* 0x000fe20000000800 */
[----:B------:R-:W-:Y:S01]  /*1330*/  UMOV UR38, URZ ;  /* 0x0000003f00267c82 */ /* 0x000fe20008000000 */
[----:B------:R-:W-:Y:S01]  /*1340*/  UIADD3 UR4, UR4, 0x1f, URZ ;  /* 0x0000001f04047890 */ /* 0x000fe2000fffe03f */
[----:B------:R-:W-:-:S03]  /*1350*/  UMOV UR39, URZ ;  /* 0x0000003f00277c82 */ /* 0x000fc60008000000 */
[----:B------:R-:W-:-:S04]  /*1360*/  USHF.R.S32.HI UR5, URZ, 0x1f, UR4 ;  /* 0x0000001f3f057899 */ /* 0x000fc80008011404 */
[----:B------:R-:W-:-:S04]  /*1370*/  ULEA.HI UR5, UR5, UR4, URZ, 0x5 ;  /* 0x0000000405057291 */ /* 0x000fc8000f8f283f */
[----:B------:R-:W-:-:S12]  /*1380*/  USHF.R.S32.HI UR44, URZ, 0x5, UR5 ;  /* 0x000000053f2c7899 */ /* 0x000fd80008011405 */
.L_x_546:
[----:B------:R-:W0:Y:S01]  /*1390*/  S2R R0, SR_TID.X ;  /* 0x0000000000007919 */ /* 0x000e220000002100 */
[----:B-1----:R-:W1:Y:S01]  /*13a0*/  S2UR UR7, SR_CgaCtaId ;  /* 0x00000000000779c3 */ /* 0x002e620000008800 */
[----:B------:R-:W-:Y:S02]  /*13b0*/  UMOV UR6, 0x400 ;  /* 0x0000040000067882 */ /* 0x000fe40000000000 */
[----:B-1----:R-:W-:Y:S01]  /*13c0*/  ULEA UR6, UR7, UR6, 0x18 ;  /* 0x0000000607067291 */ /* 0x002fe2000f8ec03f */
[----:B0-----:R-:W-:-:S04]  /*13d0*/  LOP3.LUT R0, R0, 0x80, RZ, 0xc0, !PT ;  /* 0x0000008000007812 */ /* 0x001fc800078ec0ff */
[----:B------:R-:W-:-:S06]  /*13e0*/  SHF.R.U32.HI R0, RZ, 0x7, R0 ;  /* 0x00000007ff007819 */ /* 0x000fcc0000011600 */
[----:B------:R-:W0:Y:S02]  /*13f0*/  SHFL.IDX PT, R0, R0, RZ, 0x1f ;  /* 0x00001fff00007589 */ /* 0x000e2400000e0000 */
[----:B0-----:R-:W-:-:S13]  /*1400*/  R2UR UR4, R0 ;  /* 0x00000000000472ca */ /* 0x001fda00000e0000 */
[----:B------:R-:W-:-:S04]  /*1410*/  ULEA.HI UR5, UR4, UR4, URZ, 0x1 ;  /* 0x0000000404057291 */ /* 0x000fc8000f8f083f */
[----:B------:R-:W-:-:S04]  /*1420*/  ULOP3.LUT UR5, UR5, 0x7fffe, URZ, 0xc0, !UPT ;  /* 0x0007fffe05057892 */ /* 0x000fc8000f8ec03f */
[----:B------:R-:W-:-:S03]  /*1430*/  UIADD3 UR5, UR4, -UR5, URZ ;  /* 0x8000000504057290 */ /* 0x000fc6000fffe03f */
[----:B------:R-:W-:Y:S01]  /*1440*/  ULDC UR4, c[0x0][0x28c] ;  /* 0x0000a30000047ab9 */ /* 0x000fe20000000800 */
[----:B------:R-:W-:Y:S01]  /*1450*/  ULEA UR5, UR5, UR6, 0xd ;  /* 0x0000000605057291 */ /* 0x000fe2000f8e683f */
[----:B------:R-:W-:-:S03]  /*1460*/  ISETP.LT.AND P0, PT, RZ, UR4, PT ;  /* 0x00000004ff007c0c */ /* 0x000fc6000bf01270 */
[----:B------:R-:W-:-:S04]  /*1470*/  UIADD3 UR5, UR5, 0x100, URZ ;  /* 0x0000010005057890 */ /* 0x000fc8000fffe03f */
[----:B------:R-:W-:-:S04]  /*1480*/  USHF.R.U32.HI UR5, URZ, 0x4, UR5 ;  /* 0x000000043f057899 */ /* 0x000fc80008011605 */
[----:B------:R-:W-:Y:S02]  /*1490*/  ULOP3.LUT UR46, UR5, 0x3fff, URZ, 0xc0, !UPT ;  /* 0x00003fff052e7892 */ /* 0x000fe4000f8ec03f */
[----:B--23-5:R-:W-:Y:S10]  /*14a0*/  @P0 BRA `(.L_x_17) ;  /* 0x0000000000400947 */ /* 0x02cff40003800000 */
[----:B------:R-:W-:Y:S01]  /*14b0*/  MOV R0, 0x0 ;  /* 0x0000000000007802 */ /* 0x000fe20000000f00 */
[----:B------:R-:W-:Y:S01]  /*14c0*/  ULDC.64 UR4, c[0x4][0x68] ;  /* 0x01001a0000047ab9 */ /* 0x000fe20000000a00 */
[----:B------:R-:W-:Y:S01]  /*14d0*/  ULDC.64 UR6, c[0x4][0x8] ;  /* 0x0100020000067ab9 */ /* 0x000fe20000000a00 */
[----:B---34-:R-:W-:Y:S01]  /*14e0*/  IMAD.U32 R4, RZ, RZ, UR4 ;  /* 0x00000004ff047e24 */ /* 0x018fe2000f8e00ff */
[----:B------:R0:W1:Y:S01]  /*14f0*/  LDC.64 R14, c[0x4][R0] ;  /* 0x01000000000e7b82 */ /* 0x0000620000000a00 */
[----:B------:R-:W-:Y:S01]  /*1500*/  IMAD.U32 R5, RZ, RZ, UR5 ;  /* 0x00000005ff057e24 */ /* 0x000fe2000f8e00ff */
[----:B------:R-:W-:Y:S01]  /*1510*/  ULDC.64 UR4, c[0x4][0x70] ;  /* 0x01001c0000047ab9 */ /* 0x000fe20000000a00 */
[----:B------:R-:W-:Y:S01]  /*1520*/  IMAD.U32 R10, RZ, RZ, UR6 ;  /* 0x00000006ff0a7e24 */ /* 0x000fe2000f8e00ff */
[----:B------:R-:W-:Y:S01]  /*1530*/  MOV R11, UR7 ;  /* 0x00000007000b7c02 */ /* 0x000fe20008000f00 */
[----:B------:R-:W-:Y:S02]  /*1540*/  IMAD.U32 R6, RZ, RZ, UR4 ;  /* 0x00000004ff067e24 */ /* 0x000fe4000f8e00ff */
[----:B------:R-:W-:-:S02]  /*1550*/  IMAD.U32 R7, RZ, RZ, UR5 ;  /* 0x00000005ff077e24 */ /* 0x000fc4000f8e00ff */
[----:B------:R-:W-:Y:S02]  /*1560*/  IMAD.MOV.U32 R8, RZ, RZ, 0x1e1 ;  /* 0x000001e1ff087424 */ /* 0x000fe400078e00ff */
[----:B------:R-:W-:Y:S02]  /*1570*/  IMAD.MOV.U32 R12, RZ, RZ, 0x1 ;  /* 0x00000001ff0c7424 */ /* 0x000fe400078e00ff */
[----:B0-----:R-:W-:-:S07]  /*1580*/  IMAD.MOV.U32 R13, RZ, RZ, RZ ;  /* 0x000000ffff0d7224 */ /* 0x001fce00078e00ff */
[----:B------:R-:W-:-:S07]  /*1590*/  LEPC R20, `(.L_x_17) ;  /* 0x000000001014794e */ /* 0x000fce0000000000 */
[----:B-12--5:R-:W-:Y:S05]  /*15a0*/  CALL.ABS.NOINC R14 ;  /* 0x000000000e007343 */ /* 0x026fea0003c00000 */
.L_x_17:
[----:B------:R-:W-:-:S06]  /*15b0*/  ULOP3.LUT UR4, UR40, 0x1, URZ, 0xfc, !UPT ;  /* 0x0000000128047892 */ /* 0x000fcc000f8efc3f */
[----:B------:R-:W-:-:S05]  /*15c0*/  IMAD.U32 R0, RZ, RZ, UR4 ;  /* 0x00000004ff007e24 */ /* 0x000fca000f8e00ff */
[----:B------:R-:W-:-:S13]  /*15d0*/  ISETP.NE.AND P0, PT, R0, 0x3, PT ;  /* 0x000000030000780c */ /* 0x000fda0003f05270 */
[----:B------:R-:W-:Y:S05]  /*15e0*/  @!P0 BRA `(.L_x_18) ;  /* 0x0000000000048947 */ /* 0x000fea0003800000 */
[----:B------:R-:W-:Y:S01]  /*15f0*/  BPT.TRAP 0x1 ;  /* 0x000000040000795c */ /* 0x000fe20000300000 */
.L_x_18:
[----:B------:R-:W0:Y:S01]  /*1600*/  S2UR UR5, SR_CgaCtaId ;  /* 0x00000000000579c3 */ /* 0x000e220000008800 */
[----:B------:R-:W-:Y:S01]  /*1610*/  UMOV UR4, 0x400 ;  /* 0x0000040000047882 */ /* 0x000fe20000000000 */
[----:B--2---:R-:W-:Y:S02]  /*1620*/  IMAD.U32 R3, RZ, RZ, UR38 ;  /* 0x00000026ff037e24 */ /* 0x004fe4000f8e00ff */
[----:B---34-:R-:W-:-:S03]  /*1630*/  IMAD.U32 R5, RZ, RZ, UR39 ;  /* 0x00000027ff057e24 */ /* 0x018fc6000f8e00ff */
[----:B------:R-:W-:Y:S01]  /*1640*/  SHF.L.U32 R3, R3, 0x1f, RZ ;  /* 0x0000001f03037819 */ /* 0x000fe200000006ff */
[----:B0-----:R-:W-:-:S06]  /*1650*/  ULEA UR4, UR5, UR4, 0x18 ;  /* 0x0000000405047291 */ /* 0x001fcc000f8ec03f */
[----:B------:R-:W-:-:S04]  /*1660*/  IMAD.U32 R0, RZ, RZ, UR4 ;  /* 0x00000004ff007e24 */ /* 0x000fc8000f8e00ff */
[----:B------:R-:W-:-:S04]  /*1670*/  IMAD R4, R5, 0x8, R0 ;  /* 0x0000000805047824 */ /* 0x000fc800078e0200 */
[----:B------:R0:W1:Y:S01]  /*1680*/  SYNCS.PHASECHK.TRANS64.TRYWAIT P1, [R4+URZ], R3 ;  /* 0x00000003040075a7 */ /* 0x000062000802017f */
[----:B------:R-:W-:Y:S05]  /*1690*/  @!P0 BRA `(.L_x_19) ;  /* 0x0000000000048947 */ /* 0x000fea0003800000 */
[----:B------:R-:W-:Y:S01]  /*16a0*/  BPT.TRAP 0x1 ;  /* 0x000000040000795c */ /* 0x000fe20000300000 */
.L_x_19:
[----:B-1----:R-:W-:Y:S05]  /*16b0*/  @P1 BRA `(.L_x_20) ;  /* 0x0000000000081947 */ /* 0x002fea0003800000 */
[----:B------:R-:W1:Y:S02]  /*16c0*/  SYNCS.PHASECHK.TRANS64.TRYWAIT P1, [R4+URZ], R3 ;  /* 0x00000003040075a7 */ /* 0x000e64000802017f */
[----:B-1----:R-:W-:Y:S05]  /*16d0*/  @!P1 BRA `(.L_x_21) ;  /* 0x00000198006c9947 */ /* 0x002fea0003800000 */
.L_x_20:
[----:B------:R-:W-:-:S04]  /*16e0*/  UISETP.LT.AND UP0, UPT, UR44, 0x1, UPT ;  /* 0x000000012c00788c */ /* 0x000fc8000bf01270 */
[----:B------:R-:W-:-:S06]  /*16f0*/  USEL UR4, UR44, 0x1, UP0 ;  /* 0x000000012c047887 */ /* 0x000fcc0008000000 */
[----:B01----:R-:W-:Y:S01]  /*1700*/  IMAD.U32 R3, RZ, RZ, UR4 ;  /* 0x00000004ff037e24 */ /* 0x003fe2000f8e00ff */
[----:B------:R-:W-:Y:S05]  /*1710*/  WARPSYNC.ALL ;  /* 0x0000000000007948 */ /* 0x000fea0003800000 */
[----:B------:R-:W-:-:S04]  /*1720*/  IADD3 R3, -R3, UR44, RZ ;  /* 0x0000002c03037c10 */ /* 0x000fc8000fffe1ff */
[----:B------:R-:W-:Y:S02]  /*1730*/  ISETP.GE.AND P1, PT, R3, 0x1, PT ;  /* 0x000000010300780c */ /* 0x000fe40003f26270 */
[----:B------:R-:W-:Y:S01]  /*1740*/  R2UR UR4, R0 ;  /* 0x00000000000472ca */ /* 0x000fe200000e0000 */
[----:B------:R-:W-:Y:S01]  /*1750*/  WARPGROUP.ARRIVE ;  /* 0x00000000000079c5 */ /* 0x000fe20000000000 */
[----:B------:R-:W-:Y:S01]  /*1760*/  UMOV UR9, 0x40000040 ;  /* 0x4000004000097882 */ /* 0x000fe20000000000 */
[----:B------:R-:W-:Y:S01]  /*1770*/  UMOV UR11, 0x40000040 ;  /* 0x40000040000b7882 */ /* 0x000fe20000000000 */
[----:B------:R0:W-:Y:S04]  /*1780*/  STL [R1+0x2c8], R17 ;  /* 0x0002c81101007387 */ /* 0x0001e80000100800 */
[----:B-----5:R1:W-:Y:S04]  /*1790*/  STL [R1+0x2c4], R16 ;  /* 0x0002c41001007387 */ /* 0x0203e80000100800 */
[----:B------:R2:W-:Y:S01]  /*17a0*/  STL [R1+0x2c0], R3 ;  /* 0x0002c00301007387 */ /* 0x0005e20000100800 */
[----:B------:R-:W-:-:S03]  /*17b0*/  UIADD3 UR4, UR4, 0x18100, URZ ;  /* 0x0001810004047890 */ /* 0x000fc6000fffe03f */
[----:B------:R3:W-:Y:S01]  /*17c0*/  STL [R1+0x2bc], R2 ;  /* 0x0002bc0201007387 */ /* 0x0007e20000100800 */
[----:B------:R-:W-:-:S03]  /*17d0*/  USHF.R.U32.HI UR4, URZ, 0x4, UR4 ;  /* 0x000000043f047899 */ /* 0x000fc60008011604 */
[----:B------:R4:W-:Y:S01]  /*17e0*/  STL [R1+0x2cc], R0 ;  /* 0x0002cc0001007387 */ /* 0x0009e20000100800 */
[----:B------:R-:W-:Y:S02]  /*17f0*/  ULOP3.LUT UR5, UR4, 0x3fff, URZ, 0xc0, !UPT ;  /* 0x00003fff04057892 */ /* 0x000fe4000f8ec03f */
[----:B------:R-:W-:Y:S02]  /*1800*/  ULOP3.LUT UR4, UR46, 0x10000, URZ, 0xfc, !UPT ;  /* 0x000100002e047892 */ /* 0x000fe4000f8efc3f */
[----:B------:R-:W-:Y:S02]  /*1810*/  ULOP3.LUT UR5, UR5, 0x10000, URZ, 0xfc, !UPT ;  /* 0x0001000005057892 */ /* 0x000fe4000f8efc3f */
[----:B------:R-:W-:Y:S02]  /*1820*/  ULEA UR6, UR39, UR4, 0xb ;  /* 0x0000000427067291 */ /* 0x000fe4000f8e583f */
[----:B------:R-:W-:-:S05]  /*1830*/  ULEA UR7, UR39, UR5, 0xb ;  /* 0x0000000527077291 */ /* 0x000fca000f8e583f */
[----:B------:R-:W-:Y:S02]  /*1840*/  UMOV UR8, UR6 ;  /* 0x0000000600087c82 */ /* 0x000fe40008000000 */
[----:B------:R-:W-:Y:S02]  /*1850*/  UMOV UR10, UR7 ;  /* 0x00000007000a7c82 */ /* 0x000fe40008000000 */
[----:B------:R-:W-:Y:S01]  /*1860*/  HGMMA.64x256x8.F32.TF32 R24, gdesc[UR8], RZ, !UPT, gsb0 ;  /* 0x07e00000081879f0 */ /* 0x000fe2000c0028ff */
[----:B------:R-:W-:Y:S01]  /*1870*/  UIADD3 UR8, UR6, 0x400, URZ ;  /* 0x0000040006087890 */ /* 0x000fe2000fffe03f */
[----:B------:R-:W-:Y:S01]  /*1880*/  UMOV UR9, 0x40000040 ;  /* 0x4000004000097882 */ /* 0x000fe20000000000 */
[----:B------:R-:W-:Y:S02]  /*1890*/  WARPGROUP.DEPBAR.LE gsb0, 0x0 ;  /* 0x00008000000079c5 */ /* 0x000fe40000010000 */
[----:B------:R-:W-:Y:S01]  /*18a0*/  STL.64 [R1], R24 ;  /* 0x0000001801007387 */ /* 0x000fe20000100a00 */
[----:B------:R-:W-:Y:S01]  /*18b0*/  IMAD.MOV.U32 R235, RZ, RZ, R46 ;  /* 0x000000ffffeb7224 */ /* 0x000fe200078e002e */
[----:B------:R-:W-:Y:S01]  /*18c0*/  MOV R232, R49 ;  /* 0x0000003100e87202 */ /* 0x000fe20000000f00 */
[----:B------:R-:W-:Y:S01]  /*18d0*/  IMAD.MOV.U32 R234, RZ, RZ, R47 ;  /* 0x000000ffffea7224 */ /* 0x000fe200078e002f */
[----:B------:R-:W-:Y:S01]  /*18e0*/  STL.64 [R1+0x8], R26 ;  /* 0x0000081a01007387 */ /* 0x000fe20000100a00 */
        /* <DEDUP_REMOVED lines=28> */
[----:B------:R-:W-:-:S02]  /*1ab0*/  IMAD.MOV.U32 R217, RZ, RZ, R64 ;  /* 0x000000ffffd97224 */ /* 0x000fc400078e0040 */
[----:B------:R-:W-:Y:S01]  /*1ac0*/  IMAD.MOV.U32 R216, RZ, RZ, R65 ;  /* 0x000000ffffd87224 */ /* 0x000fe200078e0041 */
[----:B------:R-:W-:Y:S01]  /*1ad0*/  STL.64 [R1+0x48], R42 ;  /* 0x0000482a01007387 */ /* 0x000fe20000100a00 */
[----:B------:R-:W-:Y:S02]  /*1ae0*/  IMAD.MOV.U32 R215, RZ, RZ, R66 ;  /* 0x000000ffffd77224 */ /* 0x000fe400078e0042 */
[----:B------:R-:W-:Y:S01]  /*1af0*/  IMAD.MOV.U32 R214, RZ, RZ, R67 ;  /* 0x000000ffffd67224 */ /* 0x000fe200078e0043 */
[----:B------:R4:W-:Y:S01]  /*1b00*/  STL.64 [R1+0x50], R44 ;  /* 0x0000502c01007387 */ /* 0x0009e20000100a00 */
[----:B------:R-:W-:Y:S02]  /*1b10*/  IMAD.MOV.U32 R213, RZ, RZ, R68 ;  /* 0x000000ffffd57224 */ /* 0x000fe400078e0044 */
[----:B------:R-:W-:Y:S01]  /*1b20*/  IMAD.MOV.U32 R153, RZ, RZ, R69 ;  /* 0x000000ffff997224 */ /* 0x000fe200078e0045 */
[----:B------:R-:W-:Y:S01]  /*1b30*/  STL [R1+0x580], R152 ;  /* 0x0005809801007387 */ /* 0x000fe20000100800 */
[----:B------:R-:W-:-:S02]  /*1b40*/  IMAD.MOV.U32 R154, RZ, RZ, R70 ;  /* 0x000000ffff9a7224 */ /* 0x000fc400078e0046 */
[----:B------:R-:W-:Y:S02]  /*1b50*/  IMAD.MOV.U32 R155, RZ, RZ, R71 ;  /* 0x000000ffff9b7224 */ /* 0x000fe400078e0047 */
[----:B------:R-:W-:Y:S02]  /*1b60*/  IMAD.MOV.U32 R156, RZ, RZ, R72 ;  /* 0x000000ffff9c7224 */ /* 0x000fe400078e0048 */
[----:B------:R-:W-:Y:S02]  /*1b70*/  IMAD.MOV.U32 R157, RZ, RZ, R73 ;  /* 0x000000ffff9d7224 */ /* 0x000fe400078e0049 */
[----:B------:R-:W-:Y:S02]  /*1b80*/  IMAD.MOV.U32 R158, RZ, RZ, R74 ;  /* 0x000000ffff9e7224 */ /* 0x000fe400078e004a */
[----:B------:R-:W-:Y:S02]  /*1b90*/  IMAD.MOV.U32 R160, RZ, RZ, R76 ;  /* 0x000000ffffa07224 */ /* 0x000fe400078e004c */
        /* <DEDUP_REMOVED lines=54> */
[----:B0-----:R-:W-:-:S02]  /*1f00*/  IMAD.MOV.U32 R17, RZ, RZ, R135 ;  /* 0x000000ffff117224 */ /* 0x001fc400078e0087 */
[----:B-1----:R-:W-:Y:S02]  /*1f10*/  IMAD.MOV.U32 R16, RZ, RZ, R136 ;  /* 0x000000ffff107224 */ /* 0x002fe400078e0088 */
        /* <DEDUP_REMOVED lines=11> */
[----:B--2---:R-:W-:Y:S02]  /*1fd0*/  IMAD.MOV.U32 R3, RZ, RZ, R149 ;  /* 0x000000ffff037224 */ /* 0x004fe400078e0095 */
[----:B---3--:R-:W-:Y:S02]  /*1fe0*/  IMAD.MOV.U32 R2, RZ, RZ, R150 ;  /* 0x000000ffff027224 */ /* 0x008fe400078e0096 */
[----:B----4-:R-:W-:Y:S02]  /*1ff0*/  IMAD.MOV.U32 R0, RZ, RZ, R151 ;  /* 0x000000ffff007224 */ /* 0x010fe400078e0097 */
[----:B------:R-:W-:-:S06]  /*2000*/  WARPGROUP.ARRIVE ;  /* 0x00000000000079c5 */ /* 0x000fcc0000000000 */
[----:B------:R-:W-:Y:S03]  /*2010*/  HGMMA.64x256x8.F32.TF32 R24, gdesc[UR8], RZ, !UPT, gsb0 ;  /* 0x07e00000081879f0 */ /* 0x000fe6000c0028ff */
[----:B------:R-:W-:Y:S02]  /*2020*/  WARPGROUP.DEPBAR.LE gsb0, 0x0 ;  /* 0x00008000000079c5 */ /* 0x000fe40000010000 */
[----:B------:R-:W-:Y:S04]  /*2030*/  STL.64 [R1+0x578], R150 ;  /* 0x0005789601007387 */ /* 0x000fe80000100a00 */
        /* <DEDUP_REMOVED lines=20> */
[----:B------:R0:W-:Y:S04]  /*2180*/  STL.64 [R1+0x4d0], R108 ;  /* 0x0004d06c01007387 */ /* 0x0001e80000100a00 */
[----:B0-----:R-:W2:Y:S04]  /*2190*/  LDL.LU R108, [R1] ;  /* 0x00000000016c7983 */ /* 0x001ea80000300800 */
[----:B------:R-:W2:Y:S04]  /*21a0*/  LDL.LU R109, [R1+0x4] ;  /* 0x00000400016d7983 */ /* 0x000ea80000300800 */
        /* <DEDUP_REMOVED lines=19> */
[----:B------:R-:W2:Y:S01]  /*22e0*/  LDL.LU R129, [R1+0x54] ;  /* 0x0000540001817983 */ /* 0x000ea20000300800 */
[----:B------:R-:W-:Y:S01]  /*22f0*/  IMAD.MOV.U32 R130, RZ, RZ, R235 ;  /* 0x000000ffff827224 */ /* 0x000fe200078e00eb */
[----:B------:R-:W-:Y:S01]  /*2300*/  MOV R131, R234 ;  /* 0x000000ea00837202 */ /* 0x000fe20000000f00 */
[----:B------:R-:W-:Y:S01]  /*2310*/  IMAD.MOV.U32 R132, RZ, RZ, R233 ;  /* 0x000000ffff847224 */ /* 0x000fe200078e00e9 */
[----:B------:R-:W-:Y:S01]  /*2320*/  MOV R144, R221 ;  /* 0x000000dd00907202 */ /* 0x000fe20000000f00 */
[----:B------:R-:W-:Y:S01]  /*2330*/  IMAD.MOV.U32 R133, RZ, RZ, R232 ;  /* 0x000000ffff857224 */ /* 0x000fe200078e00e8 */
[----:B------:R-:W-:Y:S01]  /*2340*/  UIADD3 UR8, UR6, 0x2, URZ ;  /* 0x0000000206087890 */ /* 0x000fe2000fffe03f */
[----:B------:R-:W-:Y:S01]  /*2350*/  IMAD.MOV.U32 R134, RZ, RZ, R231 ;  /* 0x000000ffff867224 */ /* 0x000fe200078e00e7 */
[----:B------:R-:W-:Y:S01]  /*2360*/  UIADD3 UR10, UR7, 0x2, URZ ;  /* 0x00000002070a7890 */ /* 0x000fe2000fffe03f */
[----:B------:R-:W-:Y:S01]  /*2370*/  IMAD.MOV.U32 R135, RZ, RZ, R230 ;  /* 0x000000ffff877224 */ /* 0x000fe200078e00e6 */
[----:B------:R-:W-:Y:S01]  /*2380*/  MOV R230, R6 ;  /* 0x0000000600e67202 */ /* 0x000fe20000000f00 */
[----:B------:R-:W-:Y:S01]  /*2390*/  IMAD.MOV.U32 R136, RZ, RZ, R229 ;  /* 0x000000ffff887224 */ /* 0x000fe200078e00e5 */
[----:B------:R-:W-:Y:S01]  /*23a0*/  UMOV UR9, 0x40000040 ;  /* 0x4000004000097882 */ /* 0x000fe20000000000 */
[----:B------:R-:W-:Y:S01]  /*23b0*/  IMAD.MOV.U32 R137, RZ, RZ, R228 ;  /* 0x000000ffff897224 */ /* 0x000fe200078e00e4 */
[----:B------:R-:W-:Y:S01]  /*23c0*/  UMOV UR11, 0x40000040 ;  /* 0x40000040000b7882 */ /* 0x000fe20000000000 */
        /* <DEDUP_REMOVED lines=9> */
[----:B------:R-:W-:Y:S01]  /*2460*/  IMAD.MOV.U32 R148, RZ, RZ, R217 ;  /* 0x000000ffff947224 */ /* 0x000fe200078e00d9 */
[----:B------:R-:W-:Y:S01]  /*2470*/  MOV R217, R19 ;  /* 0x0000001300d97202 */ /* 0x000fe20000000f00 */
        /* <DEDUP_REMOVED lines=24> */
[----:B------:R-:W-:-:S06]  /*2600*/  IMAD.MOV.U32 R235, RZ, RZ, R0 ;  /* 0x000000ffffeb7224 */ /* 0x000fcc00078e0000 */
[----:B--2---:R-:W-:-:S06]  /*2610*/  WARPGROUP.ARRIVE ;  /* 0x00000000000079c5 */ /* 0x004fcc0000000000 */
[----:B------:R-:W-:Y:S03]  /*2620*/  HGMMA.64x256x8.F32.TF32 R108, gdesc[UR8], R108, gsb0 ;  /* 0x07e00000086c79f0 */ /* 0x000fe6000800286c */
[----:B------:R-:W-:Y:S02]  /*2630*/  WARPGROUP.DEPBAR.LE gsb0, 0x0 ;  /* 0x00008000000079c5 */ /* 0x000fe40000010000 */
[----:B------:R-:W-:Y:S04]  /*2640*/  STL.64 [R1], R108 ;  /* 0x0000006c01007387 */ /* 0x000fe80000100a00 */
        /* <DEDUP_REMOVED lines=63> */
[----:B0-----:R-:W2:Y:S04]  /*2a40*/  LDL.LU R152, [R1+0x580] ;  /* 0x0005800001987983 */ /* 0x001ea80000300800 */
[----:B------:R-:W3:Y:S04]  /*2a50*/  LDL.LU.64 R150, [R1+0x578] ;  /* 0x0005780001967983 */ /* 0x000ee80000300a00 */
        /* <DEDUP_REMOVED lines=20> */
[----:B------:R-:W3:Y:S01]  /*2ba0*/  LDL.LU.64 R108, [R1+0x4d0] ;  /* 0x0004d000016c7983 */ /* 0x000ee20000300a00 */
[----:B------:R-:W-:Y:S01]  /*2bb0*/  UIADD3 UR8, UR6, 0x402, URZ ;  /* 0x0000040206087890 */ /* 0x000fe2000fffe03f */
[----:B------:R-:W-:Y:S01]  /*2bc0*/  UMOV UR9, 0x40000040 ;  /* 0x4000004000097882 */ /* 0x000fe20000000000 */
[----:B---3--:R-:W-:-:S07]  /*2bd0*/  WARPGROUP.ARRIVE ;  /* 0x00000000000079c5 */ /* 0x008fce0000000000 */
[----:B------:R-:W-:Y:S03]  /*2be0*/  HGMMA.64x256x8.F32.TF32 R24, gdesc[UR8], R24, gsb0 ;  /* 0x07e00000081879f0 */ /* 0x000fe60008002818 */
        /* <DEDUP_REMOVED lines=65> */
[----:B0-----:R-:W3:Y:S04]  /*3000*/  LDL.LU.64 R24, [R1] ;  /* 0x0000000001187983 */ /* 0x001ee80000300a00 */
        /* <DEDUP_REMOVED lines=63> */
[----:B------:R-:W-:-:S02]  /*3400*/  UIADD3 UR8, UR6, 0x4, URZ ;  /* 0x0000000406087890 */ /* 0x000fc4000fffe03f */
[----:B------:R-:W-:Y:S01]  /*3410*/  UIADD3 UR10, UR7, 0x4, URZ ;  /* 0x00000004070a7890 */ /* 0x000fe2000fffe03f */
[----:B------:R-:W-:Y:S01]  /*3420*/  UMOV UR9, 0x40000040 ;  /* 0x4000004000097882 */ /* 0x000fe20000000000 */
[----:B------:R-:W-:Y:S01]  /*3430*/  UMOV UR11, 0x40000040 ;  /* 0x40000040000b7882 */ /* 0x000fe20000000000 */
[----:B---3--:R-:W-:-:S06]  /*3440*/  WARPGROUP.ARRIVE ;  /* 0x00000000000079c5 */ /* 0x008fcc0000000000 */
[----:B------:R-:W-:Y:S03]  /*3450*/  HGMMA.64x256x8.F32.TF32 R24, gdesc[UR8], R24, gsb0 ;  /* 0x07e00000081879f0 */ /* 0x000fe60008002818 */
        /* <DEDUP_REMOVED lines=42> */
[----:B------:R-:W3:Y:S01]  /*3700*/  LDL.LU.64 R150, [R1+0x4c8] ;  /* 0x0004c80001967983 */ /* 0x000ee20000300a00 */
[----:B------:R-:W-:-:S02]  /*3710*/  IMAD.MOV.U32 R210, RZ, RZ, R126 ;  /* 0x000000ffffd27224 */ /* 0x000fc400078e007e */
[----:B------:R-:W-:Y:S01]  /*3720*/  IMAD.MOV.U32 R211, RZ, RZ, R127 ;  /* 0x000000ffffd37224 */ /* 0x000fe200078e007f */
[----:B------:R-:W3:Y:S01]  /*3730*/  LDL.LU.64 R148, [R1+0x4c0] ;  /* 0x0004c00001947983 */ /* 0x000ee20000300a00 */
[----:B------:R-:W-:Y:S02]  /*3740*/  IMAD.MOV.U32 R208, RZ, RZ, R124 ;  /* 0x000000ffffd07224 */ /* 0x000fe400078e007c */
[----:B------:R-:W-:Y:S01]  /*3750*/  IMAD.MOV.U32 R209, RZ, RZ, R125 ;  /* 0x000000ffffd17224 */ /* 0x000fe200078e007d */
[----:B------:R-:W3:Y:S01]  /*3760*/  LDL.LU.64 R146, [R1+0x4b8] ;  /* 0x0004b80001927983 */ /* 0x000ee20000300a00 */
        /* <DEDUP_REMOVED lines=122> */
[----:B0-----:R-:W3:Y:S04]  /*3f10*/  LDL.LU.64 R44, [R1+0x320] ;  /* 0x00032000012c7983 */ /* 0x001ee80000300a00 */
        /* <DEDUP_REMOVED lines=11> */
[----:B------:R-:W-:-:S02]  /*3fd0*/  UMOV UR9, 0x40000040 ;  /* 0x4000004000097882 */ /* 0x000fc40000000000 */
[----:B--2---:R-:W-:Y:S01]  /*3fe0*/  STL [R1+0x2b8], R152 ;  /* 0x0002b89801007387 */ /* 0x004fe20000100800 */
[----:B---3--:R-:W-:-:S06]  /*3ff0*/  WARPGROUP.ARRIVE ;  /* 0x00000000000079c5 */ /* 0x008fcc0000000000 */
        /* <DEDUP_REMOVED lines=46> */
[----:B------:R-:W-:Y:S01]  /*42e0*/  MOV R135, R235 ;  /* 0x000000eb00877202 */ /* 0x000fe20000000f00 */
[----:B------:R-:W-:Y:S01]  /*42f0*/  IMAD.MOV.U32 R136, RZ, RZ, R234 ;  /* 0x000000ffff887224 */ /* 0x000fe200078e00ea */
[----:B------:R-:W-:Y:S01]  /*4300*/  MOV R148, R222 ;  /* 0x000000de00947202 */ /* 0x000fe20000000f00 */
[----:B------:R-:W-:-:S02]  /*4310*/  IMAD.MOV.U32 R137, RZ, RZ, R233 ;  /* 0x000000ffff897224 */ /* 0x000fc400078e00e9 */
[----:B------:R-:W-:Y:S02]  /*4320*/  IMAD.MOV.U32 R138, RZ, RZ, R232 ;  /* 0x000000ffff8a7224 */ /* 0x000fe400078e00e8 */
[----:B------:R-:W-:Y:S02]  /*4330*/  IMAD.MOV.U32 R139, RZ, RZ, R231 ;  /* 0x000000ffff8b7224 */ /* 0x000fe400078e00e7 */
[----:B------:R-:W-:Y:S02]  /*4340*/  IMAD.MOV.U32 R140, RZ, RZ, R230 ;  /* 0x000000ffff8c7224 */ /* 0x000fe400078e00e6 */
[----:B------:R-:W-:Y:S02]  /*4350*/  IMAD.MOV.U32 R141, RZ, RZ, R229 ;  /* 0x000000ffff8d7224 */ /* 0x000fe400078e00e5 */
[----:B------:R-:W-:Y:S02]  /*4360*/  IMAD.MOV.U32 R142, RZ, RZ, R228 ;  /* 0x000000ffff8e7224 */ /* 0x000fe400078e00e4 */
[----:B------:R-:W-:-:S02]  /*4370*/  IMAD.MOV.U32 R143, RZ, RZ, R227 ;  /* 0x000000ffff8f7224 */ /* 0x000fc400078e00e3 */
[----:B------:R-:W-:Y:S01]  /*4380*/  IMAD.MOV.U32 R144, RZ, RZ, R226 ;  /* 0x000000ffff907224 */ /* 0x000fe200078e00e2 */
[----:B------:R-:W-:Y:S01]  /*4390*/  MOV R226, R13 ;  /* 0x0000000d00e27202 */ /* 0x000fe20000000f00 */
        /* <DEDUP_REMOVED lines=8> */
[----:B------:R-:W-:Y:S01]  /*4420*/  IMAD.MOV.U32 R131, RZ, RZ, R17 ;  /* 0x000000ffff837224 */ /* 0x000fe200078e0011 */
[----:B------:R-:W-:Y:S01]  /*4430*/  UIADD3 UR8, UR6, 0x6, URZ ;  /* 0x0000000606087890 */ /* 0x000fe2000fffe03f */
[----:B------:R-:W-:Y:S01]  /*4440*/  IMAD.MOV.U32 R132, RZ, RZ, R16 ;  /* 0x000000ffff847224 */ /* 0x000fe200078e0010 */
[----:B------:R-:W-:Y:S01]  /*4450*/  UIADD3 UR10, UR7, 0x6, URZ ;  /* 0x00000006070a7890 */ /* 0x000fe2000fffe03f */
[----:B------:R-:W-:Y:S01]  /*4460*/  IMAD.MOV.U32 R133, RZ, RZ, R3 ;  /* 0x000000ffff857224 */ /* 0x000fe200078e0003 */
[----:B------:R-:W-:Y:S01]  /*4470*/  UMOV UR9, 0x40000040 ;  /* 0x4000004000097882 */ /* 0x000fe20000000000 */
[----:B------:R-:W-:Y:S01]  /*4480*/  IMAD.MOV.U32 R134, RZ, RZ, R2 ;  /* 0x000000ffff867224 */ /* 0x000fe200078e0002 */
[----:B------:R-:W-:Y:S01]  /*4490*/  UMOV UR11, 0x40000040 ;  /* 0x40000040000b7882 */ /* 0x000fe20000000000 */
[----:B------:R-:W-:Y:S01]  /*44a0*/  IMAD.MOV.U32 R218, RZ, RZ, R23 ;  /* 0x000000ffffda7224 */ /* 0x000fe200078e0017 */
[----:B------:R0:W5:Y:S01]  /*44b0*/  LDL.LU R0, [R1+0x2cc] ;  /* 0x0002cc0001007983 */ /* 0x0001620000300800 */
[----:B------:R-:W-:-:S02]  /*44c0*/  IMAD.MOV.U32 R219, RZ, RZ, R22 ;  /* 0x000000ffffdb7224 */ /* 0x000fc400078e0016 */
[----:B------:R-:W-:Y:S01]  /*44d0*/  IMAD.MOV.U32 R220, RZ, RZ, R21 ;  /* 0x000000ffffdc7224 */ /* 0x000fe200078e0015 */
[----:B------:R0:W5:Y:S01]  /*44e0*/  LDL.LU R17, [R1+0x2c8] ;  /* 0x0002c80001117983 */ /* 0x0001620000300800 */
[----:B------:R-:W-:Y:S02]  /*44f0*/  IMAD.MOV.U32 R221, RZ, RZ, R20 ;  /* 0x000000ffffdd7224 */ /* 0x000fe400078e0014 */
[----:B------:R-:W-:Y:S01]  /*4500*/  IMAD.MOV.U32 R222, RZ, RZ, R19 ;  /* 0x000000ffffde7224 */ /* 0x000fe200078e0013 */
[----:B------:R0:W5:Y:S01]  /*4510*/  LDL.LU R16, [R1+0x2c4] ;  /* 0x0002c40001107983 */ /* 0x0001620000300800 */
[----:B------:R-:W-:Y:S02]  /*4520*/  IMAD.MOV.U32 R223, RZ, RZ, R18 ;  /* 0x000000ffffdf7224 */ /* 0x000fe400078e0012 */
[----:B------:R-:W-:Y:S01]  /*4530*/  IMAD.MOV.U32 R224, RZ, RZ, R15 ;  /* 0x000000ffffe07224 */ /* 0x000fe200078e000f */
[----:B------:R0:W5:Y:S01]  /*4540*/  LDL.LU R3, [R1+0x2c0] ;  /* 0x0002c00001037983 */ /* 0x0001620000300800 */
[----:B------:R-:W-:-:S02]  /*4550*/  IMAD.MOV.U32 R225, RZ, RZ, R14 ;  /* 0x000000ffffe17224 */ /* 0x000fc400078e000e */
[----:B------:R-:W-:Y:S01]  /*4560*/  IMAD.MOV.U32 R227, RZ, RZ, R12 ;  /* 0x000000ffffe37224 */ /* 0x000fe200078e000c */
[----:B------:R0:W5:Y:S01]  /*4570*/  LDL.LU R2, [R1+0x2bc] ;  /* 0x0002bc0001027983 */ /* 0x0001620000300800 */
[----:B------:R-:W-:Y:S02]  /*4580*/  IMAD.MOV.U32 R228, RZ, RZ, R11 ;  /* 0x000000ffffe47224 */ /* 0x000fe400078e000b */
[----:B------:R-:W-:Y:S02]  /*4590*/  IMAD.MOV.U32 R229, RZ, RZ, R10 ;  /* 0x000000ffffe57224 */ /* 0x000fe400078e000a */
[----:B------:R-:W-:Y:S02]  /*45a0*/  IMAD.MOV.U32 R230, RZ, RZ, R9 ;  /* 0x000000ffffe67224 */ /* 0x000fe400078e0009 */
[----:B------:R-:W-:Y:S02]  /*45b0*/  IMAD.MOV.U32 R231, RZ, RZ, R8 ;  /* 0x000000ffffe77224 */ /* 0x000fe400078e0008 */
[----:B------:R-:W-:-:S02]  /*45c0*/  IMAD.MOV.U32 R232, RZ, RZ, R7 ;  /* 0x000000ffffe87224 */ /* 0x000fc400078e0007 */
        /* <DEDUP_REMOVED lines=70> */
[----:B-1----:R0:W5:Y:S04]  /*4a30*/  LDL.LU R152, [R1+0x2b8] ;  /* 0x0002b80001987983 */ /* 0x0021680000300800 */
[----:B------:R-:W2:Y:S04]  /*4a40*/  LDL.LU.64 R150, [R1+0x2b0] ;  /* 0x0002b00001967983 */ /* 0x000ea80000300a00 */
        /* <DEDUP_REMOVED lines=20> */
[----:B------:R-:W2:Y:S01]  /*4b90*/  LDL.LU.64 R108, [R1+0x208] ;  /* 0x00020800016c7983 */ /* 0x000ea20000300a00 */
[----:B------:R-:W-:Y:S01]  /*4ba0*/  UIADD3 UR8, UR6, 0x406, URZ ;  /* 0x0000040606087890 */ /* 0x000fe2000fffe03f */
[----:B------:R-:W-:Y:S01]  /*4bb0*/  UMOV UR9, 0x40000040 ;  /* 0x4000004000097882 */ /* 0x000fe20000000000 */
[----:B--2---:R-:W-:-:S07]  /*4bc0*/  WARPGROUP.ARRIVE ;  /* 0x00000000000079c5 */ /* 0x004fce0000000000 */
[----:B------:R-:W-:Y:S03]  /*4bd0*/  HGMMA.64x256x8.F32.TF32 R24, gdesc[UR8], R24, gsb0 ;  /* 0x07e00000081879f0 */ /* 0x000fe60008002818 */
[----:B------:R-:W-:Y:S02]  /*4be0*/  WARPGROUP.DEPBAR.LE gsb0, 0x0 ;  /* 0x00008000000079c5 */ /* 0x000fe40000010000 */
[----:B0-----:R-:W-:Y:S05]  /*4bf0*/  @!P1 BRA `(.L_x_22) ;  /* 0x0000004000d09947 */ /* 0x001fea0003800000 */
[----:B------:R-:W-:Y:S01]  /*4c00*/  UIADD3 UR7, UR39, 0x1, URZ ;  /* 0x0000000127077890 */ /* 0x000fe2000fffe03f */
[----:B-----5:R-:W-:Y:S01]  /*4c10*/  R2UR UR6, R3 ;  /* 0x00000000030672ca */ /* 0x020fe200000e0000 */
[----:B------:R-:W-:Y:S02]  /*4c20*/  UMOV UR12, UR39 ;  /* 0x00000027000c7c82 */ /* 0x000fe40008000000 */
[----:B------:R-:W-:-:S04]  /*4c30*/  UISETP.NE.AND UP0, UPT, UR7, 0x3, UPT ;  /* 0x000000030700788c */ /* 0x000fc8000bf05270 */
[----:B------:R-:W-:Y:S02]  /*4c40*/  USEL UR8, URZ, 0x1, UP0 ;  /* 0x000000013f087887 */ /* 0x000fe40008000000 */
[----:B------:R-:W-:Y:S02]  /*4c50*/  USEL UR7, UR7, URZ, UP0 ;  /* 0x0000003f07077287 */ /* 0x000fe40008000000 */
[----:B------:R-:W-:-:S06]  /*4c60*/  ULOP3.LUT UR8, UR38, UR8, URZ, 0x3c, !UPT ;  /* 0x0000000826087292 */ /* 0x000fcc000f8e3c3f */
[----:B------:R-:W-:-:S07]  /*4c70*/  IMAD.U32 R3, RZ, RZ, UR8 ;  /* 0x00000008ff037e24 */ /* 0x000fce000f8e00ff */
.L_x_29:
[----:B------:R-:W-:Y:S05]  /*4c80*/  @!P0 BRA `(.L_x_23) ;  /* 0x0000000000048947 */ /* 0x000fea0003800000 */
[----:B------:R-:W-:Y:S01]  /*4c90*/  BPT.TRAP 0x1 ;  /* 0x000000040000795c */ /* 0x000fe20000300000 */
.L_x_23:
[----:B------:R-:W0:Y:S01]  /*4ca0*/  S2UR UR9, SR_CgaCtaId ;  /* 0x00000000000979c3 */ /* 0x000e220000008800 */
[----:B------:R-:W-:Y:S01]  /*4cb0*/  UMOV UR8, 0x400 ;  /* 0x0000040000087882 */ /* 0x000fe20000000000 */
[----:B------:R-:W-:Y:S01]  /*4cc0*/  IMAD.U32 R4, RZ, RZ, UR7 ;  /* 0x00000007ff047e24 */ /* 0x000fe2000f8e00ff */
[----:B------:R-:W-:Y:S01]  /*4cd0*/  SHF.L.U32 R5, R3, 0x1f, RZ ;  /* 0x0000001f03057819 */ /* 0x000fe200000006ff */
[----:B0-----:R-:W-:-:S06]  /*4ce0*/  ULEA UR8, UR9, UR8, 0x18 ;  /* 0x0000000809087291 */ /* 0x001fcc000f8ec03f */
[----:B------:R-:W-:-:S05]  /*4cf0*/  IMAD.U32 R0, RZ, RZ, UR8 ;  /* 0x00000008ff007e24 */ /* 0x000fca000f8e00ff */
[----:B------:R-:W-:-:S04]  /*4d00*/  LEA R4, R4, R0, 0x3 ;  /* 0x0000000004047211 */ /* 0x000fc800078e18ff */
[----:B------:R0:W1:Y:S01]  /*4d10*/  SYNCS.PHASECHK.TRANS64.TRYWAIT P1, [R4+URZ], R5 ;  /* 0x00000005040075a7 */ /* 0x000062000802017f */
[----:B------:R-:W-:Y:S05]  /*4d20*/  @!P0 BRA `(.L_x_24) ;  /* 0x0000000000048947 */ /* 0x000fea0003800000 */
[----:B------:R-:W-:Y:S01]  /*4d30*/  BPT.TRAP 0x1 ;  /* 0x000000040000795c */ /* 0x000fe20000300000 */
.L_x_24:
[----:B-1----:R-:W-:Y:S05]  /*4d40*/  @P1 BRA `(.L_x_25) ;  /* 0x0000000000081947 */ /* 0x002fea0003800000 */
[----:B------:R-:W1:Y:S02]  /*4d50*/  SYNCS.PHASECHK.TRANS64.TRYWAIT P1, [R4+URZ], R5 ;  /* 0x00000005040075a7 */ /* 0x000e64000802017f */
[----:B-1----:R-:W-:Y:S05]  /*4d60*/  @!P1 BRA `(.L_x_26) ;  /* 0x0000016000dc9947 */ /* 0x002fea0003800000 */
.L_x_25:
        /* <DEDUP_REMOVED lines=64> */
[----:B--2---:R-:W2:Y:S04]  /*5170*/  LDL.LU.64 R24, [R1] ;  /* 0x0000000001187983 */ /* 0x004ea80000300a00 */
        /* <DEDUP_REMOVED lines=63> */
[----:B------:R-:W-:-:S02]  /*5570*/  ULEA UR13, UR7, UR4, 0xb ;  /* 0x00000004070d7291 */ /* 0x000fc4000f8e583f */
[----:B------:R-:W-:Y:S01]  /*5580*/  ULEA UR14, UR7, UR5, 0xb ;  /* 0x00000005070e7291 */ /* 0x000fe2000f8e583f */
[----:B------:R-:W-:Y:S01]  /*5590*/  STL [R1+0x2cc], R17 ;  /* 0x0002cc1101007387 */ /* 0x000fe20000100800 */
[----:B------:R-:W-:Y:S01]  /*55a0*/  UMOV UR9, 0x40000040 ;  /* 0x4000004000097882 */ /* 0x000fe20000000000 */
[----:B------:R-:W-:Y:S02]  /*55b0*/  UMOV UR11, 0x40000040 ;  /* 0x40000040000b7882 */ /* 0x000fe40000000000 */
[----:B------:R-:W-:Y:S01]  /*55c0*/  UMOV UR8, UR13 ;  /* 0x0000000d00087c82 */ /* 0x000fe20008000000 */
[----:B------:R-:W-:Y:S01]  /*55d0*/  STL [R1+0x2c8], R16 ;  /* 0x0002c81001007387 */ /* 0x000fe20000100800 */
[----:B------:R-:W-:-:S03]  /*55e0*/  UMOV UR10, UR14 ;  /* 0x0000000e000a7c82 */ /* 0x000fc60008000000 */
[----:B------:R-:W-:Y:S04]  /*55f0*/  STL [R1+0x2c4], R3 ;  /* 0x0002c40301007387 */ /* 0x000fe80000100800 */
[----:B------:R3:W-:Y:S04]  /*5600*/  STL [R1+0x2c0], R2 ;  /* 0x0002c00201007387 */ /* 0x0007e80000100800 */
[----:B------:R4:W-:Y:S01]  /*5610*/  STL [R1+0x2bc], R0 ;  /* 0x0002bc0001007387 */ /* 0x0009e20000100800 */
[----:B--2---:R-:W-:-:S06]  /*5620*/  WARPGROUP.ARRIVE ;  /* 0x00000000000079c5 */ /* 0x004fcc0000000000 */
[----:B------:R-:W-:Y:S03]  /*5630*/  HGMMA.64x256x8.F32.TF32 R24, gdesc[UR8], R24, gsb0 ;  /* 0x07e00000081879f0 */ /* 0x000fe60008002818 */
[----:B------:R-:W-:Y:S02]  /*5640*/  WARPGROUP.DEPBAR.LE gsb0, 0x0 ;  /* 0x00008000000079c5 */ /* 0x000fe40000010000 */
[----:B------:R-:W-:Y:S01]  /*5650*/  STL.64 [R1], R24 ;  /* 0x0000001801007387 */ /* 0x000fe20000100a00 */
[----:B---3--:R-:W-:Y:S01]  /*5660*/  IMAD.MOV.U32 R2, RZ, RZ, R150 ;  /* 0x000000ffff027224 */ /* 0x008fe200078e0096 */
[----:B------:R-:W-:Y:S01]  /*5670*/  MOV R3, R149 ;  /* 0x0000009500037202 */ /* 0x000fe20000000f00 */
[----:B----4-:R-:W-:Y:S01]  /*5680*/  IMAD.MOV.U32 R0, RZ, RZ, R151 ;  /* 0x000000ffff007224 */ /* 0x010fe200078e0097 */
[----:B------:R-:W-:Y:S01]  /*5690*/  STL.64 [R1+0x8], R26 ;  /* 0x0000081a01007387 */ /* 0x000fe20000100a00 */
[----:B01----:R-:W-:Y:S01]  /*56a0*/  IMAD.MOV.U32 R4, RZ, RZ, R148 ;  /* 0x000000ffff047224 */ /* 0x003fe200078e0094 */
        /* <DEDUP_REMOVED lines=35> */
[----:B------:R-:W2:Y:S01]  /*58e0*/  LDL.LU.64 R150, [R1+0x780] ;  /* 0x0007800001967983 */ /* 0x000ea20000300a00 */
[----:B------:R-:W-:-:S02]  /*58f0*/  IMAD.MOV.U32 R210, RZ, RZ, R126 ;  /* 0x000000ffffd27224 */ /* 0x000fc400078e007e */
[----:B------:R-:W-:Y:S01]  /*5900*/  IMAD.MOV.U32 R211, RZ, RZ, R127 ;  /* 0x000000ffffd37224 */ /* 0x000fe200078e007f */
[----:B------:R-:W2:Y:S01]  /*5910*/  LDL.LU.64 R148, [R1+0x778] ;  /* 0x0007780001947983 */ /* 0x000ea20000300a00 */
[----:B------:R-:W-:Y:S02]  /*5920*/  IMAD.MOV.U32 R208, RZ, RZ, R124 ;  /* 0x000000ffffd07224 */ /* 0x000fe400078e007c */
[----:B------:R-:W-:Y:S01]  /*5930*/  IMAD.MOV.U32 R209, RZ, RZ, R125 ;  /* 0x000000ffffd17224 */ /* 0x000fe200078e007d */
[----:B------:R-:W2:Y:S01]  /*5940*/  LDL.LU.64 R146, [R1+0x770] ;  /* 0x0007700001927983 */ /* 0x000ea20000300a00 */
        /* <DEDUP_REMOVED lines=122> */
[----:B0-----:R-:W2:Y:S04]  /*60f0*/  LDL.LU.64 R44, [R1+0x5d8] ;  /* 0x0005d800012c7983 */ /* 0x001ea80000300a00 */
        /* <DEDUP_REMOVED lines=11> */
[----:B------:R-:W-:-:S02]  /*61b0*/  UMOV UR9, 0x40000040 ;  /* 0x4000004000097882 */ /* 0x000fc40000000000 */
[----:B------:R-:W-:Y:S01]  /*61c0*/  STL [R1+0x580], R152 ;  /* 0x0005809801007387 */ /* 0x000fe20000100800 */
[----:B--2---:R-:W-:-:S06]  /*61d0*/  WARPGROUP.ARRIVE ;  /* 0x00000000000079c5 */ /* 0x004fcc0000000000 */
        /* <DEDUP_REMOVED lines=56> */
[----:B------:R-:W-:Y:S01]  /*6560*/  IMAD.MOV.U32 R139, RZ, RZ, R226 ;  /* 0x000000ffff8b7224 */ /* 0x000fe200078e00e2 */
[----:B------:R-:W-:Y:S01]  /*6570*/  MOV R226, R10 ;  /* 0x0000000a00e27202 */ /* 0x000fe20000000f00 */
        /* <DEDUP_REMOVED lines=33> */
[----:B------:R-:W-:Y:S01]  /*6790*/  IMAD.MOV.U32 R235, RZ, RZ, R0 ;  /* 0x000000ffffeb7224 */ /* 0x000fe200078e0000 */
[----:B------:R-:W-:Y:S02]  /*67a0*/  UIADD3 UR8, UR13, 0x2, URZ ;  /* 0x000000020d087890 */ /* 0x000fe4000fffe03f */
[----:B------:R-:W-:Y:S01]  /*67b0*/  UIADD3 UR10, UR14, 0x2, URZ ;  /* 0x000000020e0a7890 */ /* 0x000fe2000fffe03f */
[----:B------:R-:W-:Y:S01]  /*67c0*/  UMOV UR9, 0x40000040 ;  /* 0x4000004000097882 */ /* 0x000fe20000000000 */
[----:B------:R-:W-:Y:S01]  /*67d0*/  UMOV UR11, 0x40000040 ;  /* 0x40000040000b7882 */ /* 0x000fe20000000000 */
        /* <DEDUP_REMOVED lines=236> */
[----:B------:R-:W-:Y:S01]  /*76a0*/  STL.64 [R1+0x30], R36 ;  /* 0x0000302401007387 */ /* 0x000fe20000100a00 */
[----:B------:R-:W-:-:S03]  /*76b0*/  IMAD.MOV.U32 R5, RZ, RZ, R150 ;  /* 0x000000ffff057224 */ /* 0x000fc600078e0096 */
[----:B------:R-:W-:Y:S01]  /*76c0*/  STL.64 [R1+0x38], R38 ;  /* 0x0000382601007387 */ /* 0x000fe20000100a00 */
[----:B------:R-:W-:-:S03]  /*76d0*/  IMAD.MOV.U32 R4, RZ, RZ, R151 ;  /* 0x000000ffff047224 */ /* 0x000fc600078e0097 */
[----:B------:R-:W-:Y:S01]  /*76e0*/  STL.64 [R1+0x40], R40 ;  /* 0x0000402801007387 */ /* 0x000fe20000100a00 */
[----:B------:R-:W-:-:S03]  /*76f0*/  IMAD.MOV.U32 R7, RZ, RZ, R148 ;  /* 0x000000ffff077224 */ /* 0x000fc600078e0094 */
[----:B------:R-:W-:Y:S01]  /*7700*/  STL.64 [R1+0x48], R42 ;  /* 0x0000482a01007387 */ /* 0x000fe20000100a00 */
[----:B------:R-:W-:-:S03]  /*7710*/  IMAD.MOV.U32 R6, RZ, RZ, R149 ;  /* 0x000000ffff067224 */ /* 0x000fc600078e0095 */
[----:B------:R0:W-:Y:S01]  /*7720*/  STL.64 [R1+0x50], R44 ;  /* 0x0000502c01007387 */ /* 0x0001e20000100a00 */
[----:B------:R-:W-:Y:S02]  /*7730*/  IMAD.MOV.U32 R9, RZ, RZ, R146 ;  /* 0x000000ffff097224 */ /* 0x000fe400078e0092 */
[----:B------:R-:W-:Y:S01]  /*7740*/  IMAD.MOV.U32 R8, RZ, RZ, R147 ;  /* 0x000000ffff087224 */ /* 0x000fe200078e0093 */
[----:B------:R-:W3:Y:S01]  /*7750*/  LDL.LU.64 R150, [R1+0x4c8] ;  /* 0x0004c80001967983 */ /* 0x000ee20000300a00 */
[----:B------:R-:W-:Y:S02]  /*7760*/  IMAD.MOV.U32 R11, RZ, RZ, R144 ;  /* 0x000000ffff0b7224 */ /* 0x000fe400078e0090 */
[----:B------:R-:W-:Y:S01]  /*7770*/  IMAD.MOV.U32 R10, RZ, RZ, R145 ;  /* 0x000000ffff0a7224 */ /* 0x000fe200078e0091 */
[----:B------:R-:W3:Y:S01]  /*7780*/  LDL.LU.64 R148, [R1+0x4c0] ;  /* 0x0004c00001947983 */ /* 0x000ee20000300a00 */
[----:B------:R-:W-:Y:S01]  /*7790*/  IMAD.MOV.U32 R13, RZ, RZ, R142 ;  /* 0x000000ffff0d7224 */ /* 0x000fe200078e008e */
[----:B------:R-:W-:Y:S01]  /*77a0*/  MOV R15, R140 ;  /* 0x0000008c000f7202 */ /* 0x000fe20000000f00 */
[----:B------:R-:W-:Y:S01]  /*77b0*/  IMAD.MOV.U32 R12, RZ, RZ, R143 ;  /* 0x000000ffff0c7224 */ /* 0x000fe200078e008f */
[----:B------:R-:W3:Y:S01]  /*77c0*/  LDL.LU.64 R146, [R1+0x4b8] ;  /* 0x0004b80001927983 */ /* 0x000ee20000300a00 */
[----:B------:R-:W-:-:S03]  /*77d0*/  IMAD.MOV.U32 R14, RZ, RZ, R141 ;  /* 0x000000ffff0e7224 */ /* 0x000fc600078e008d */
[----:B------:R-:W3:Y:S01]  /*77e0*/  LDL.LU.64 R144, [R1+0x4b0] ;  /* 0x0004b00001907983 */ /* 0x000ee20000300a00 */
[----:B------:R-:W-:Y:S02]  /*77f0*/  IMAD.MOV.U32 R19, RZ, RZ, R138 ;  /* 0x000000ffff137224 */ /* 0x000fe400078e008a */
        /* <DEDUP_REMOVED lines=349> */
[----:B------:R-:W-:Y:S01]  /*8dd0*/  BPT.TRAP 0x1 ;  /* 0x000000040000795c */ /* 0x000fe20000300000 */
.L_x_27:
[----:B-----5:R-:W-:Y:S01]  /*8de0*/  ISETP.NE.AND P1, PT, R17, RZ, PT ;  /* 0x000000ff1100720c */ /* 0x020fe20003f25270 */
[----:B------:R-:W-:Y:S01]  /*8df0*/  IMAD.U32 R4, RZ, RZ, UR12 ;  /* 0x0000000cff047e24 */ /* 0x000fe2000f8e00ff */
[----:B------:R-:W-:-:S11]  /*8e00*/  UISETP.GT.U32.AND UP0, UPT, UR40, 0x1, UPT ;  /* 0x000000012800788c */ /* 0x000fd6000bf04070 */
[----:B------:R-:W-:-:S04]  /*8e10*/  @P1 IMAD R4, R4, 0x8, R0 ;  /* 0x0000000804041824 */ /* 0x000fc800078e0200 */
[----:B------:R-:W-:-:S05]  /*8e20*/  @P1 VIADD R4, R4, 0x18 ;  /* 0x0000001804041836 */ /* 0x000fca0000000000 */
[----:B------:R-:W-:-:S04]  /*8e30*/  @P1 PRMT R4, R152, 0x654, R4 ;  /* 0x0000065498041816 */ /* 0x000fc80000000004 */
[----:B------:R0:W-:Y:S01]  /*8e40*/  @P1 SYNCS.ARRIVE.TRANS64.RED.A1T0 RZ, [R4+URZ], RZ ;  /* 0x000000ff04ff19a7 */ /* 0x0001e2000810043f */
[----:B------:R-:W-:-:S13]  /*8e50*/  PLOP3.LUT P1, PT, PT, PT, UP0, 0x80, 0x0 ;  /* 0x000000000000781c */ /* 0x000fda0003f2f008 */
[----:B0-----:R-:W-:Y:S05]  /*8e60*/  @P1 BRA `(.L_x_28) ;  /* 0x0000000000041947 */ /* 0x001fea0003800000 */
[----:B------:R-:W-:Y:S01]  /*8e70*/  BPT.TRAP 0x1 ;  /* 0x000000040000795c */ /* 0x000fe20000300000 */
.L_x_28:
[----:B------:R-:W-:Y:S02]  /*8e80*/  UISETP.GT.AND UP2, UPT, UR6, 0x1, UPT ;  /* 0x000000010600788c */ /* 0x000fe4000bf44270 */
[----:B------:R-:W-:Y:S02]  /*8e90*/  UIADD3 UR7, UR7, 0x1, URZ ;  /* 0x0000000107077890 */ /* 0x000fe4000fffe03f */
[----:B------:R-:W-:Y:S02]  /*8ea0*/  UIADD3 UR12, UR12, 0x1, URZ ;  /* 0x000000010c0c7890 */ /* 0x000fe4000fffe03f */
[----:B------:R-:W-:Y:S01]  /*8eb0*/  PLOP3.LUT P1, PT, PT, PT, UP2, 0x80, 0x0 ;  /* 0x000000000000781c */ /* 0x000fe20003f2f028 */
[----:B------:R-:W-:Y:S02]  /*8ec0*/  UISETP.NE.AND UP0, UPT, UR7, 0x3, UPT ;  /* 0x000000030700788c */ /* 0x000fe4000bf05270 */
[----:B------:R-:W-:Y:S02]  /*8ed0*/  UISETP.NE.AND UP1, UPT, UR12, 0x3, UPT ;  /* 0x000000030c00788c */ /* 0x000fe4000bf25270 */
[----:B------:R-:W-:-:S02]  /*8ee0*/  USEL UR8, URZ, 0x1, UP0 ;  /* 0x000000013f087887 */ /* 0x000fc40008000000 */
[----:B------:R-:W-:Y:S02]  /*8ef0*/  UIADD3 UR6, UR6, -0x1, URZ ;  /* 0xffffffff06067890 */ /* 0x000fe4000fffe03f */
[----:B------:R-:W-:Y:S02]  /*8f00*/  USEL UR7, UR7, URZ, UP0 ;  /* 0x0000003f07077287 */ /* 0x000fe40008000000 */
[----:B------:R-:W-:Y:S01]  /*8f10*/  USEL UR12, UR12, URZ, UP1 ;  /* 0x0000003f0c0c7287 */ /* 0x000fe20008800000 */
[----:B------:R-:W-:Y:S01]  /*8f20*/  LOP3.LUT R3, R3, UR8, RZ, 0x3c, !PT ;  /* 0x0000000803037c12 */ /* 0x000fe2000f8e3cff */
[----:B------:R-:W-:Y:S10]  /*8f30*/  @P1 BRA `(.L_x_29) ;  /* 0xffffffbc00501947 */ /* 0x000ff4000383ffff */
.L_x_22:
[----:B-----5:R-:W0:Y:S02]  /*8f40*/  LDC R3, c[0x0][0x28c] ;  /* 0x0000a300ff037b82 */ /* 0x020e240000000800 */
[----:B0-----:R-:W-:-:S13]  /*8f50*/  ISETP.GE.AND P1, PT, R3, 0x1, PT ;  /* 0x000000010300780c */ /* 0x001fda0003f26270 */
[----:B------:R-:W-:Y:S05]  /*8f60*/  @!P1 BRA `(.L_x_30) ;  /* 0x0000000000549947 */ /* 0x000fea0003800000 */
[----:B------:R-:W-:Y:S05]  /*8f70*/  @!P0 BRA `(.L_x_31) ;  /* 0x0000000000048947 */ /* 0x000fea0003800000 */
[----:B------:R-:W-:Y:S01]  /*8f80*/  BPT.TRAP 0x1 ;  /* 0x000000040000795c */ /* 0x000fe20000300000 */
.L_x_31:
[----:B------:R-:W-:Y:S01]  /*8f90*/  ISETP.NE.AND P0, PT, R17, RZ, PT ;  /* 0x000000ff1100720c */ /* 0x000fe20003f05270 */
[----:B------:R-:W-:-:S12]  /*8fa0*/  BSSY B0, `(.L_x_32) ;  /* 0x000000d000007945 */ /* 0x000fd80003800000 */
[----:B------:R-:W-:Y:S05]  /*8fb0*/  @!P0 BRA `(.L_x_33) ;  /* 0x00000000002c8947 */ /* 0x000fea0003800000 */
[----:B------:R-:W-:-:S04]  /*8fc0*/  UISETP.LT.AND UP0, UPT, UR44, 0x1, UPT ;  /* 0x000000012c00788c */ /* 0x000fc8000bf01270 */
[----:B------:R-:W-:-:S04]  /*8fd0*/  USEL UR6, UR44, 0x1, UP0 ;  /* 0x000000012c067887 */ /* 0x000fc80008000000 */
[----:B------:R-:W-:-:S04]  /*8fe0*/  UIADD3 UR6, UR39, UR44, -UR6 ;  /* 0x0000002c27067290 */ /* 0x000fc8000fffe806 */
[----:B------:R-:W-:-:S04]  /*8ff0*/  UIMAD.WIDE.U32 UR4, UR6, -0x55555555, URZ ;  /* 0xaaaaaaab060478a5 */ /* 0x000fc8000f8e003f */
[----:B------:R-:W-:-:S04]  /*9000*/  USHF.R.U32.HI UR4, URZ, 0x1, UR5 ;  /* 0x000000013f047899 */ /* 0x000fc80008011605 */
[----:B------:R-:W-:-:S06]  /*9010*/  UIMAD UR6, UR4, -0x3, UR6 ;  /* 0xfffffffd040678a4 */ /* 0x000fcc000f8e0206 */
[----:B------:R-:W-:-:S04]  /*9020*/  IMAD.U32 R3, RZ, RZ, UR6 ;  /* 0x00000006ff037e24 */ /* 0x000fc8000f8e00ff */
[----:B------:R-:W-:-:S04]  /*9030*/  IMAD R0, R3, 0x8, R0 ;  /* 0x0000000803007824 */ /* 0x000fc800078e0200 */
[----:B------:R-:W-:-:S05]  /*9040*/  VIADD R0, R0, 0x18 ;  /* 0x0000001800007836 */ /* 0x000fca0000000000 */
[----:B------:R-:W-:-:S04]  /*9050*/  PRMT R0, R152, 0x654, R0 ;  /* 0x0000065498007816 */ /* 0x000fc80000000000 */
[----:B------:R0:W-:Y:S03]  /*9060*/  SYNCS.ARRIVE.TRANS64.RED.A1T0 RZ, [R0+URZ], RZ ;  /* 0x000000ff00ff79a7 */ /* 0x0001e6000810043f */
.L_x_33:
[----:B------:R-:W-:Y:S05]  /*9070*/  BSYNC B0 ;  /* 0x0000000000007941 */ /* 0x000fea0003800000 */
.L_x_32:
[----:B------:R-:W-:-:S06]  /*9080*/  UISETP.GT.U32.AND UP0, UPT, UR40, 0x1, UPT ;  /* 0x000000012800788c */ /* 0x000fcc000bf04070 */
[----:B------:R-:W-:-:S13]  /*9090*/  PLOP3.LUT P0, PT, PT, PT, UP0, 0x80, 0x0 ;  /* 0x000000000000781c */ /* 0x000fda0003f0f008 */
[----:B------:R-:W-:Y:S05]  /*90a0*/  @P0 BRA `(.L_x_30) ;  /* 0x0000000000040947 */ /* 0x000fea0003800000 */
[----:B------:R-:W-:Y:S01]  /*90b0*/  BPT.TRAP 0x1 ;  /* 0x000000040000795c */ /* 0x000fe20000300000 */
.L_x_30:
[----:B------:R-:W1:Y:S01]  /*90c0*/  S2R R8, SR_TID.X ;  /* 0x0000000000087919 */ /* 0x000e620000002100 */
[----:B------:R-:W-:Y:S01]  /*90d0*/  IMAD.MOV.U32 R19, RZ, RZ, 0x6540 ;  /* 0x00006540ff137424 */ /* 0x000fe200078e00ff */
[----:B------:R-:W-:Y:S02]  /*90e0*/  UIMAD.WIDE UR6, UR41, 0x100, URZ ;  /* 0x00000100290678a5 */ /* 0x000fe4000f8e023f */
[----:B------:R-:W-:Y:S01]  /*90f0*/  USHF.R.S32.HI UR10, URZ, 0x1f, UR43 ;  /* 0x0000001f3f0a7899 */ /* 0x000fe2000801142b */
[----:B------:R-:W-:Y:S01]  /*9100*/  ULDC.64 UR8, c[0x0][0x5d0] ;  /* 0x0001740000087ab9 */ /* 0x000fe20000000a00 */
[----:B------:R-:W-:Y:S02]  /*9110*/  USHF.L.U32 UR41, UR41, 0x8, URZ ;  /* 0x0000000829297899 */ /* 0x000fe4000800063f */
[----:B------:R-:W-:Y:S02]  /*9120*/  UIMAD UR4, UR10, UR8, URZ ;  /* 0x000000080a0472a4 */ /* 0x000fe4000f8e023f */
[----:B------:R-:W-:-:S02]  /*9130*/  UIADD3 UR39, UR44, UR39, URZ ;  /* 0x000000272c277290 */ /* 0x000fc4000fffe03f */
[----:B------:R-:W-:Y:S02]  /*9140*/  UIMAD UR4, UR43, UR9, UR4 ;  /* 0x000000092b0472a4 */ /* 0x000fe4000f8e0204 */
[----:B------:R-:W-:Y:S02]  /*9150*/  UISETP.GT.U32.AND UP1, UPT, UR39, 0x2, UPT ;  /* 0x000000022700788c */ /* 0x000fe4000bf24070 */
[----:B------:R-:W-:Y:S02]  /*9160*/  UISETP.GE.U32.AND UP2, UPT, UR44, 0x3, UPT ;  /* 0x000000032c00788c */ /* 0x000fe4000bf46070 */
[----:B------:R-:W-:Y:S01]  /*9170*/  UISETP.LT.U32.AND UP1, UPT, UR44, 0x3, UP1 ;  /* 0x000000032c00788c */ /* 0x000fe20008f21070 */
[--C-:B-1----:R-:W-:Y:S01]  /*9180*/  SHF.R.U32.HI R4, RZ, 0x7, R8.reuse ;  /* 0x00000007ff047819 */ /* 0x102fe20000011608 */
[----:B------:R-:W-:Y:S01]  /*9190*/  IMAD.SHL.U32 R18, R8, 0x2, RZ ;  /* 0x0000000208127824 */ /* 0x000fe200078e00ff */
[----:B------:R-:W-:Y:S02]  /*91a0*/  SHF.R.U32.HI R5, RZ, 0x2, R8 ;  /* 0x00000002ff057819 */ /* 0x000fe40000011608 */
[----:B------:R-:W-:-:S02]  /*91b0*/  LOP3.LUT R4, R4, 0x1, RZ, 0xc0, !PT ;  /* 0x0000000104047812 */ /* 0x000fc400078ec0ff */
[----:B------:R-:W-:Y:S02]  /*91c0*/  LOP3.LUT R6, R8, 0x60, RZ, 0xc0, !PT ;  /* 0x0000006008067812 */ /* 0x000fe400078ec0ff */
[----:B------:R-:W-:Y:S01]  /*91d0*/  LOP3.LUT R5, R5, 0x7, RZ, 0xc0, !PT ;  /* 0x0000000705057812 */ /* 0x000fe200078ec0ff */
[----:B------:R-:W-:Y:S01]  /*91e0*/  IMAD.SHL.U32 R3, R4, 0x40, RZ ;  /* 0x0000004004037824 */ /* 0x000fe200078e00ff */
[----:B------:R-:W-:Y:S02]  /*91f0*/  LOP3.LUT R18, R18, 0x6, RZ, 0xc0, !PT ;  /* 0x0000000612127812 */ /* 0x000fe400078ec0ff */
[----:B------:R-:W-:Y:S02]  /*9200*/  SHF.R.U32.HI R6, RZ, 0x1, R6 ;  /* 0x00000001ff067819 */ /* 0x000fe40000011606 */
[--C-:B------:R-:W-:Y:S02]  /*9210*/  LOP3.LUT R3, R3, 0x40, R5.reuse, 0xe2, !PT ;  /* 0x0000004003037812 */ /* 0x100fe400078ee205 */
[----:B------:R-:W-:Y:S01]  /*9220*/  PRMT R18, R18, R19, UR42 ;  /* 0x0000002a12127e16 */ /* 0x000fe20008000013 */
[----:B------:R-:W-:Y:S01]  /*9230*/  USHF.L.U32 UR42, UR42, 0x8, URZ ;  /* 0x000000082a2a7899 */ /* 0x000fe2000800063f */
[----:B0-----:R-:W-:-:S02]  /*9240*/  IADD3 R0, RZ, -R6, -R5 ;  /* 0x80000006ff007210 */ /* 0x001fc40007ffe805 */
[----:B------:R-:W-:Y:S01]  /*9250*/  LOP3.LUT R3, R3, UR6, R6, 0xfe, !PT ;  /* 0x0000000603037c12 */ /* 0x000fe2000f8efe06 */
[----:B------:R-:W-:Y:S01]  /*9260*/  IMAD.U32 R6, RZ, RZ, UR8 ;  /* 0x00000008ff067e24 */ /* 0x000fe2000f8e00ff */
[----:B------:R-:W-:Y:S01]  /*9270*/  SHF.R.S32.HI R19, RZ, 0x1f, R18 ;  /* 0x0000001fff137819 */ /* 0x000fe20000011412 */
[----:B------:R-:W-:Y:S01]  /*9280*/  ULDC UR8, c[0x0][0x284] ;  /* 0x0000a10000087ab9 */ /* 0x000fe20000000800 */
[----:B------:R-:W-:Y:S01]  /*9290*/  IMAD R0, R4, -0x40, R0 ;  /* 0xffffffc004007824 */ /* 0x000fe200078e0200 */
[----:B------:R-:W-:Y:S01]  /*92a0*/  MOV R5, 0xfffffffe ;  /* 0xfffffffe00057802 */ /* 0x000fe20000000f00 */
[----:B------:R-:W-:Y:S02]  /*92b0*/  IMAD.U32 R158, RZ, RZ, UR8 ;  /* 0x00000008ff9e7e24 */ /* 0x000fe4000f8e00ff */
[----:B------:R-:W-:-:S03]  /*92c0*/  IMAD.WIDE.U32 R6, R6, UR43, R18 ;  /* 0x0000002b06067c25 */ /* 0x000fc6000f8e0012 */
[----:B------:R-:W-:Y:S01]  /*92d0*/  IADD3 R158, R158, -UR41, R0 ;  /* 0x800000299e9e7c10 */ /* 0x000fe2000fffe000 */
[----:B------:R-:W-:Y:S01]  /*92e0*/  VIADD R7, R7, UR4 ;  /* 0x0000000407077c36 */ /* 0x000fe20008000000 */
[----:B------:R-:W-:Y:S01]  /*92f0*/  ULDC UR4, c[0x0][0x288] ;  /* 0x0000a20000047ab9 */ /* 0x000fe20000000800 */
[----:B------:R-:W-:Y:S01]  /*9300*/  LOP3.LUT R0, R8, 0x3, RZ, 0xc0, !PT ;  /* 0x0000000308007812 */ /* 0x000fe200078ec0ff */
[----:B------:R-:W-:-:S04]  /*9310*/  UISETP.GE.AND UP0, UPT, UR42, UR4, UPT ;  /* 0x000000042a00728c */ /* 0x000fc8000bf06270 */
[----:B------:R-:W-:Y:S01]  /*9320*/  UISETP.GE.OR UP0, UPT, UR41, UR8, UP0 ;  /* 0x000000082900728c */ /* 0x000fe20008706670 */
[----:B------:R-:W-:Y:S01]  /*9330*/  IMAD R0, R0, R5, UR4 ;  /* 0x0000000400007e24 */ /* 0x000fe2000f8e0205 */
[----:B------:R-:W-:Y:S02]  /*9340*/  UIMAD.WIDE.U32 UR4, UR39, -0x55555555, URZ ;  /* 0xaaaaaaab270478a5 */ /* 0x000fe4000f8e003f */
[----:B------:R-:W-:Y:S01]  /*9350*/  USEL UR8, URZ, 0x1, !UP1 ;  /* 0x000000013f087887 */ /* 0x000fe2000c800000 */
[----:B------:R-:W-:Y:S01]  /*9360*/  VIADD R0, R0, -UR42 ;  /* 0x8000002a00007c36 */ /* 0x000fe20008000000 */
[----:B------:R-:W-:Y:S01]  /*9370*/  PLOP3.LUT P0, PT, PT, PT, UP0, 0x80, 0x0 ;  /* 0x000000000000781c */ /* 0x000fe20003f0f008 */
[----:B------:R-:W-:Y:S02]  /*9380*/  USHF.R.U32.HI UR4, URZ, 0x1, UR5 ;  /* 0x000000013f047899 */ /* 0x000fe40008011605 */
[----:B------:R-:W-:Y:S02]  /*9390*/  ULOP3.LUT UR38, UR38, UR8, URZ, 0x3c, !UPT ;  /* 0x0000000826267292 */ /* 0x000fe4000f8e3c3f */
[----:B------:R-:W-:-:S02]  /*93a0*/  UIMAD UR39, UR4, -0x3, UR39 ;  /* 0xfffffffd042778a4 */ /* 0x000fc4000f8e0227 */
[----:B------:R-:W-:Y:S01]  /*93b0*/  @UP2 ULOP3.LUT UR38, UR38, 0x1, UR4, 0x78, !UPT ;  /* 0x0000000126262892 */ /* 0x000fe2000f8e7804 */
[----:B------:R-:W-:-:S05]  /*93c0*/  UMOV UR41, 0xffffffff ;  /* 0xffffffff00297882 */ /* 0x000fca0000000000 */
[----:B------:R-:W-:Y:S06]  /*93d0*/  @P0 BRA `(.L_x_34) ;  /* 0x000000fc00a00947 */ /* 0x000fec0003800000 */
[----:B------:R-:W-:Y:S01]  /*93e0*/  FSETP.NEU.AND P0, PT, R16, RZ, PT ;  /* 0x000000ff1000720b */ /* 0x000fe20003f0d000 */
[----:B------:R-:W-:Y:S01]  /*93f0*/  ULDC.64 UR8, c[0x0][0x5c8] ;  /* 0x0001720000087ab9 */ /* 0x000fe20000000a00 */
[----:B------:R-:W-:Y:S01]  /*9400*/  ISETP.GT.AND P3, PT, R158, RZ, PT ;  /* 0x000000ff9e00720c */ /* 0x000fe20003f64270 */
[----:B------:R-:W-:Y:S01]  /*9410*/  UIMAD UR4, UR7, UR8, URZ ;  /* 0x00000008070472a4 */ /* 0x000fe2000f8e023f */
[----:B------:R-:W-:Y:S01]  /*9420*/  IMAD.U32 R10, RZ, RZ, UR9 ;  /* 0x00000009ff0a7e24 */ /* 0x000fe2000f8e00ff */
[----:B------:R-:W-:Y:S01]  /*9430*/  BSSY B0, `(.L_x_34) ;  /* 0x0000fe2000007945 */ /* 0x000fe20003800000 */
[----:B------:R-:W-:Y:S01]  /*9440*/  IMAD.WIDE.U32 R6, R3, UR8, R6 ;  /* 0x0000000803067c25 */ /* 0x000fe2000f8e0006 */
[----:B------:R-:W-:-:S03]  /*9450*/  ISETP.GT.AND P1, PT, R0, RZ, P3 ;  /* 0x000000ff0000720c */ /* 0x000fc60001f24270 */
[----:B------:R-:W-:-:S04]  /*9460*/  IMAD R10, R3, R10, UR4 ;  /* 0x00000004030a7e24 */ /* 0x000fc8000f8e020a */
[----:B------:R-:W-:Y:S01]  /*9470*/  IMAD.IADD R10, R7, 0x1, R10 ;  /* 0x00000001070a7824 */ /* 0x000fe200078e020a */
[----:B------:R-:W-:Y:S06]  /*9480*/  @!P0 BRA `(.L_x_35) ;  /* 0x000000ac003c8947 */ /* 0x000fec0003800000 */
[----:B------:R-:W0:Y:S01]  /*9490*/  LDC.64 R22, c[0x0][0x5b8] ;  /* 0x00016e00ff167b82 */ /* 0x000e220000000a00 */
[----:B------:R-:W2:Y:S01]  /*94a0*/  LDL.LU R11, [R1] ;  /* 0x00000000010b7983 */ /* 0x000ea20000300800 */
[----:B------:R-:W-:-:S06]  /*94b0*/  ULDC.64 UR4, c[0x0][0x5c0] ;  /* 0x0001700000047ab9 */ /* 0x000fcc0000000a00 */
[----:B------:R-:W1:Y:S08]  /*94c0*/  LDC.64 R14, c[0x0][0x5b0] ;  /* 0x00016c00ff0e7b82 */ /* 0x000e700000000a00 */
[----:B------:R-:W3:Y:S01]  /*94d0*/  LDC.64 R12, c[0x0][0x5a8] ;  /* 0x00016a00ff0c7b82 */ /* 0x000ee20000000a00 */
[C---:B0-----:R-:W-:Y:S02]  /*94e0*/  IMAD R159, R22.reuse, UR10, RZ ;  /* 0x0000000a169f7c24 */ /* 0x041fe4000f8e02ff */
[----:B------:R-:W-:-:S04]  /*94f0*/  IMAD.WIDE.U32 R154, R22, UR43, R18 ;  /* 0x0000002b169a7c25 */ /* 0x000fc8000f8e0012 */
[----:B------:R-:W-:Y:S02]  /*9500*/  IMAD R159, R23, UR43, R159 ;  /* 0x0000002b179f7c24 */ /* 0x000fe4000f8e029f */
[----:B-1----:R-:W-:Y:S02]  /*9510*/  IMAD R153, R14, UR7, RZ ;  /* 0x000000070e997c24 */ /* 0x002fe4000f8e02ff */
[----:B------:R-:W-:Y:S02]  /*9520*/  IMAD.IADD R21, R155, 0x1, R159 ;  /* 0x000000019b157824 */ /* 0x000fe400078e029f */
[----:B------:R-:W-:Y:S02]  /*9530*/  IMAD.MOV.U32 R20, RZ, RZ, R154 ;  /* 0x000000ffff147224 */ /* 0x000fe400078e009a */
[C---:B------:R-:W-:Y:S02]  /*9540*/  IMAD R153, R3.reuse, R15, R153 ;  /* 0x0000000f03997224 */ /* 0x040fe400078e0299 */
[----:B------:R-:W-:-:S04]  /*9550*/  IMAD.WIDE.U32 R4, R3, R14, R20 ;  /* 0x0000000e03047225 */ /* 0x000fc800078e0014 */
[----:B------:R-:W-:Y:S01]  /*9560*/  IMAD.IADD R5, R5, 0x1, R153 ;  /* 0x0000000105057824 */ /* 0x000fe200078e0299 */
[----:B---3--:R-:W-:-:S04]  /*9570*/  LEA R8, P0, R4, R12, 0x2 ;  /* 0x0000000c04087211 */ /* 0x008fc800078010ff */
[----:B------:R-:W-:-:S05]  /*9580*/  LEA.HI.X R9, R4, R13, R5, 0x2, P0 ;  /* 0x0000000d04097211 */ /* 0x000fca00000f1405 */
[----:B------:R-:W3:Y:S01]  /*9590*/  @P1 LDG.E.LTC128B R23, desc[UR36][R8.64] ;  /* 0x0000002408171981 */ /* 0x000ee2000c1e1920 */
[C---:B------:R-:W-:Y:S01]  /*95a0*/  LEA R4, P0, R6.reuse, UR4, 0x2 ;  /* 0x0000000406047c11 */ /* 0x040fe2000f8010ff */
[----:B------:R-:W-:Y:S03]  /*95b0*/  BSSY B1, `(.L_x_36) ;  /* 0x0000010000017945 */ /* 0x000fe60003800000 */
[----:B------:R-:W-:Y:S02]  /*95c0*/  LEA.HI.X R5, R6, UR5, R10, 0x2, P0 ;  /* 0x0000000506057c11 */ /* 0x000fe400080f140a */
[----:B---3--:R-:W-:-:S05]  /*95d0*/  LOP3.LUT R7, R23, 0xffffe000, RZ, 0xc0, !PT ;  /* 0xffffe00017077812 */ /* 0x008fca00078ec0ff */
[----:B------:R-:W-:-:S04]  /*95e0*/  FMUL R7, R7, R16 ;  /* 0x0000001007077220 */ /* 0x000fc80000400000 */
[----:B--2---:R-:W-:-:S05]  /*95f0*/  FFMA R7, R11, R2, R7 ;  /* 0x000000020b077223 */ /* 0x004fca0000000007 */
[----:B------:R-:W-:-:S05]  /*9600*/  F2FP.TF32.F32.PACK_B R7, R7 ;  /* 0x00000007ff07723e */ /* 0x000fca00024050ff */
[----:B------:R0:W-:Y:S02]  /*9610*/  @P1 STG.E desc[UR36][R4.64], R7 ;  /* 0x0000000704001986 */ /* 0x0001e4000c101924 */
[----:B0-----:R-:W-:-:S04]  /*9620*/  IMAD.WIDE.U32 R6, R3, R14, R18 ;  /* 0x0000000e03067225 */ /* 0x001fc800078e0012 */
[----:B------:R-:W-:Y:S02]  /*9630*/  IMAD.IADD R7, R153, 0x1, R7 ;  /* 0x0000000199077824 */ /* 0x000fe400078e0207 */
[----:B------:R-:W-:-:S04]  /*9640*/  IMAD.WIDE.U32 R6, R22, UR43, R6 ;  /* 0x0000002b16067c25 */ /* 0x000fc8000f8e0006 */
[----:B------:R-:W-:Y:S01]  /*9650*/  IMAD.IADD R7, R159, 0x1, R7 ;  /* 0x000000019f077824 */ /* 0x000fe200078e0207 */
[----:B------:R-:W-:-:S04]  /*9660*/  LEA R10, P0, R6, R12, 0x2 ;  /* 0x0000000c060a7211 */ /* 0x000fc800078010ff */
[----:B------:R-:W-:Y:S02]  /*9670*/  LEA.HI.X R11, R6, R13, R7, 0x2, P0 ;  /* 0x0000000d060b7211 */ /* 0x000fe400000f1407 */
[----:B------:R-:W-:-:S13]  /*9680*/  ISETP.GT.AND P0, PT, R0, 0x1, P3 ;  /* 0x000000010000780c */ /* 0x000fda0001f04270 */
[----:B------:R-:W-:Y:S05]  /*9690*/  @!P0 BRA `(.L_x_37) ;  /* 0x0000000000048947 */ /* 0x000fea0003800000 */
[----:B------:R0:W5:Y:S02]  /*96a0*/  LDG.E.LTC128B R23, desc[UR36][R10.64+0x4] ;  /* 0x000004240a177981 */ /* 0x000164000c1e1920 */
.L_x_37:
[----:B------:R-:W-:Y:S05]  /*96b0*/  BSYNC B1 ;  /* 0x0000000000017941 */ /* 0x000fea0003800000 */
.L_x_36:
[----:B------:R-:W2:Y:S01]  /*96c0*/  LDL.LU R7, [R1+0x4] ;  /* 0x0000040001077983 */ /* 0x000ea20000300800 */
[----:B-----5:R-:W-:Y:S01]  /*96d0*/  LOP3.LUT R6, R23, 0xffffe000, RZ, 0xc0, !PT ;  /* 0xffffe00017067812 */ /* 0x020fe200078ec0ff */
[C---:B------:R-:W-:Y:S01]  /*96e0*/  IMAD.SHL.U32 R156, R14.reuse, 0x8, RZ ;  /* 0x000000080e9c7824 */ /* 0x040fe200078e00ff */
[----:B------:R-:W-:Y:S01]  /*96f0*/  SHF.L.U64.HI R157, R14, 0x3, R15 ;  /* 0x000000030e9d7819 */ /* 0x000fe2000001020f */
[----:B------:R-:W3:Y:S02]  /*9700*/  LDL.LU R160, [R1+0x8] ;  /* 0x0000080001a07983 */ /* 0x000ee40000300800 */
[----:B------:R-:W-:-:S04]  /*9710*/  FMUL R6, R6, R16 ;  /* 0x0000001006067220 */ /* 0x000fc80000400000 */
[----:B--2---:R-:W-:-:S05]  /*9720*/  FFMA R6, R7, R2, R6 ;  /* 0x0000000207067223 */ /* 0x004fca0000000006 */
[----:B------:R-:W-:-:S05]  /*9730*/  F2FP.TF32.F32.PACK_B R6, R6 ;  /* 0x00000006ff06723e */ /* 0x000fca00024050ff */
[----:B------:R1:W-:Y:S01]  /*9740*/  @P0 STG.E desc[UR36][R4.64+0x4], R6 ;  /* 0x0000040604000986 */ /* 0x0003e2000c101924 */
[----:B------:R-:W-:-:S04]  /*9750*/  ISETP.GT.AND P0, PT, R158, 0x8, PT ;  /* 0x000000089e00780c */ /* 0x000fc80003f04270 */
[----:B------:R-:W-:Y:S01]  /*9760*/  ISETP.GT.AND P1, PT, R0, RZ, P0 ;  /* 0x000000ff0000720c */ /* 0x000fe20000724270 */
[----:B-1----:R-:W-:-:S04]  /*9770*/  IMAD.WIDE.U32 R6, R3, R14, R156 ;  /* 0x0000000e03067225 */ /* 0x002fc800078e009c */
[----:B------:R-:W-:Y:S01]  /*9780*/  IMAD.IADD R153, R153, 0x1, R7 ;  /* 0x0000000199997824 */ /* 0x000fe200078e0207 */
[----:B------:R-:W-:-:S05]  /*9790*/  IADD3 R7, P2, R154, R6, RZ ;  /* 0x000000069a077210 */ /* 0x000fca0007f5e0ff */
[----:B------:R-:W-:Y:S01]  /*97a0*/  IMAD.X R9, R153, 0x1, R21, P2 ;  /* 0x0000000199097824 */ /* 0x000fe200010e0615 */
[----:B------:R-:W-:-:S04]  /*97b0*/  LEA R8, P2, R7, R12, 0x2 ;  /* 0x0000000c07087211 */ /* 0x000fc800078410ff */
[----:B------:R-:W-:-:S05]  /*97c0*/  LEA.HI.X R9, R7, R13, R9, 0x2, P2 ;  /* 0x0000000d07097211 */ /* 0x000fca00010f1409 */
[----:B------:R1:W2:Y:S01]  /*97d0*/  @P1 LDG.E.LTC128B R23, desc[UR36][R8.64] ;  /* 0x0000002408171981 */ /* 0x0002a2000c1e1920 */
[----:B------:R-:W-:Y:S01]  /*97e0*/  IADD3 R6, P2, R18, R6, RZ ;  /* 0x0000000612067210 */ /* 0x000fe20007f5e0ff */
[----:B------:R-:W-:Y:S01]  /*97f0*/  IMAD.U32 R161, RZ, RZ, UR8 ;  /* 0x00000008ffa17e24 */ /* 0x000fe2000f8e00ff */
[----:B------:R-:W-:Y:S01]  /*9800*/  ISETP.GT.AND P4, PT, R0, 0x1, P0 ;  /* 0x000000010000780c */ /* 0x000fe20000784270 */
[----:B------:R-:W-:Y:S02]  /*9810*/  BSSY B1, `(.L_x_38) ;  /* 0x0000013000017945 */ /* 0x000fe40003800000 */
[----:B------:R-:W-:Y:S02]  /*9820*/  IMAD.X R7, R19, 0x1, R153, P2 ;  /* 0x0000000113077824 */ /* 0x000fe400010e0699 */
[----:B------:R-:W-:Y:S02]  /*9830*/  IMAD.SHL.U32 R161, R161, 0x20, RZ ;  /* 0x00000020a1a17824 */ /* 0x000fe400078e00ff */
[----:B------:R-:W-:-:S05]  /*9840*/  IMAD.WIDE.U32 R6, R22, UR43, R6 ;  /* 0x0000002b16067c25 */ /* 0x000fca000f8e0006 */
[----:B------:R-:W-:Y:S02]  /*9850*/  IADD3 R7, R159, R7, RZ ;  /* 0x000000079f077210 */ /* 0x000fe40007ffe0ff */
[----:B-1----:R-:W-:-:S04]  /*9860*/  LEA R8, P2, R6, R12, 0x2 ;  /* 0x0000000c06087211 */ /* 0x002fc800078410ff */
[----:B------:R-:W-:Y:S01]  /*9870*/  LEA.HI.X R9, R6, R13, R7, 0x2, P2 ;  /* 0x0000000d06097211 */ /* 0x000fe200010f1407 */
[----:B------:R-:W-:Y:S01]  /*9880*/  IMAD.U32 R6, RZ, RZ, UR8 ;  /* 0x00000008ff067e24 */ /* 0x000fe2000f8e00ff */
[----:B--2---:R-:W-:-:S05]  /*9890*/  LOP3.LUT R153, R23, 0xffffe000, RZ, 0xc0, !PT ;  /* 0xffffe00017997812 */ /* 0x004fca00078ec0ff */
[----:B------:R-:W-:-:S04]  /*98a0*/  FMUL R153, R153, R16 ;  /* 0x0000001099997220 */ /* 0x000fc80000400000 */
[----:B---3--:R-:W-:Y:S01]  /*98b0*/  FFMA R153, R160, R2, R153 ;  /* 0x00000002a0997223 */ /* 0x008fe20000000099 */
[----:B------:R-:W-:-:S04]  /*98c0*/  IMAD.U32 R160, RZ, RZ, UR9 ;  /* 0x00000009ffa07e24 */ /* 0x000fc8000f8e00ff */
[----:B------:R-:W-:Y:S02]  /*98d0*/  F2FP.TF32.F32.PACK_B R153, R153 ;  /* 0x00000099ff99723e */ /* 0x000fe400024050ff */
[----:B------:R-:W-:Y:S02]  /*98e0*/  SHF.L.U64.HI R160, R6, 0x5, R160 ;  /* 0x0000000506a07819 */ /* 0x000fe400000102a0 */
[----:B------:R-:W-:-:S05]  /*98f0*/  IADD3 R6, P2, R161, R4, RZ ;  /* 0x00000004a1067210 */ /* 0x000fca0007f5e0ff */
[----:B------:R-:W-:-:S05]  /*9900*/  IMAD.X R7, R160, 0x1, R5, P2 ;  /* 0x00000001a0077824 */ /* 0x000fca00010e0605 */
[----:B------:R1:W-:Y:S01]  /*9910*/  @P1 STG.E desc[UR36][R6.64], R153 ;  /* 0x0000009906001986 */ /* 0x0003e2000c101924 */
[----:B------:R-:W-:Y:S05]  /*9920*/  @!P4 BRA `(.L_x_39) ;  /* 0x000000000004c947 */ /* 0x000fea0003800000 */
[----:B------:R2:W5:Y:S02]  /*9930*/  LDG.E.LTC128B R23, desc[UR36][R8.64+0x4] ;  /* 0x0000042408177981 */ /* 0x000564000c1e1920 */
.L_x_39:
[----:B------:R-:W-:Y:S05]  /*9940*/  BSYNC B1 ;  /* 0x0000000000017941 */ /* 0x000fea0003800000 */
.L_x_38:
[----:B------:R-:W3:Y:S01]  /*9950*/  LDL.LU R162, [R1+0xc] ;  /* 0x00000c0001a27983 */ /* 0x000ee20000300800 */
[----:B-1---5:R-:W-:Y:S01]  /*9960*/  LOP3.LUT R153, R23, 0xffffe000, RZ, 0xc0, !PT ;  /* 0xffffe00017997812 */ /* 0x022fe200078ec0ff */
[----:B------:R-:W-:Y:S01]  /*9970*/  BSSY B1, `(.L_x_40) ;  /* 0x0000009000017945 */ /* 0x000fe20003800000 */
[----:B------:R-:W-:-:S03]  /*9980*/  ISETP.GT.AND P1, PT, R0, 0x8, P3 ;  /* 0x000000080000780c */ /* 0x000fc60001f24270 */
[----:B------:R-:W-:-:S04]  /*9990*/  FMUL R153, R153, R16 ;  /* 0x0000001099997220 */ /* 0x000fc80000400000 */
[----:B---3--:R-:W-:-:S05]  /*99a0*/  FFMA R153, R162, R2, R153 ;  /* 0x00000002a2997223 */ /* 0x008fca0000000099 */
[----:B------:R-:W-:-:S05]  /*99b0*/  F2FP.TF32.F32.PACK_B R153, R153 ;  /* 0x00000099ff99723e */ /* 0x000fca00024050ff */
[----:B------:R1:W-:Y:S02]  /*99c0*/  @P4 STG.E desc[UR36][R6.64+0x4], R153 ;  /* 0x0000049906004986 */ /* 0x0003e4000c101924 */
[----:B-1----:R-:W-:Y:S01]  /*99d0*/  IMAD.MOV.U32 R153, RZ, RZ, R23 ;  /* 0x000000ffff997224 */ /* 0x002fe200078e0017 */
[----:B------:R-:W-:Y:S06]  /*99e0*/  @!P1 BRA `(.L_x_41) ;  /* 0x0000000000049947 */ /* 0x000fec0003800000 */
[----:B------:R1:W5:Y:S02]  /*99f0*/  LDG.E.LTC128B R153, desc[UR36][R10.64+0x20] ;  /* 0x000020240a997981 */ /* 0x000364000c1e1920 */
.L_x_41:
[----:B------:R-:W-:Y:S05]  /*9a00*/  BSYNC B1 ;  /* 0x0000000000017941 */ /* 0x000fea0003800000 */
.L_x_40:
[----:B------:R-:W3:Y:S01]  /*9a10*/  LDL.LU R162, [R1+0x10] ;  /* 0x0000100001a27983 */ /* 0x000ee20000300800 */
[----:B-----5:R-:W-:Y:S01]  /*9a20*/  LOP3.LUT R23, R153, 0xffffe000, RZ, 0xc0, !PT ;  /* 0xffffe00099177812 */ /* 0x020fe200078ec0ff */
[----:B------:R-:W-:Y:S01]  /*9a30*/  BSSY B1, `(.L_x_42) ;  /* 0x0000008000017945 */ /* 0x000fe20003800000 */
[----:B------:R-:W-:-:S03]  /*9a40*/  ISETP.GT.AND P2, PT, R0, 0x9, P3 ;  /* 0x000000090000780c */ /* 0x000fc60001f44270 */
[----:B------:R-:W-:-:S04]  /*9a50*/  FMUL R23, R23, R16 ;  /* 0x0000001017177220 */ /* 0x000fc80000400000 */
[----:B---3--:R-:W-:-:S05]  /*9a60*/  FFMA R23, R162, R2, R23 ;  /* 0x00000002a2177223 */ /* 0x008fca0000000017 */
[----:B------:R-:W-:-:S05]  /*9a70*/  F2FP.TF32.F32.PACK_B R23, R23 ;  /* 0x00000017ff17723e */ /* 0x000fca00024050ff */
[----:B------:R3:W-:Y:S01]  /*9a80*/  @P1 STG.E desc[UR36][R4.64+0x20], R23 ;  /* 0x0000201704001986 */ /* 0x0007e2000c101924 */
[----:B------:R-:W-:Y:S05]  /*9a90*/  @!P2 BRA `(.L_x_43) ;  /* 0x000000000004a947 */ /* 0x000fea0003800000 */
[----:B------:R4:W5:Y:S02]  /*9aa0*/  LDG.E.LTC128B R153, desc[UR36][R10.64+0x24] ;  /* 0x000024240a997981 */ /* 0x000964000c1e1920 */
.L_x_43:
[----:B------:R-:W-:Y:S05]  /*9ab0*/  BSYNC B1 ;  /* 0x0000000000017941 */ /* 0x000fea0003800000 */
.L_x_42:
[----:B------:R-:W2:Y:S01]  /*9ac0*/  LDL.LU R162, [R1+0x14] ;  /* 0x0000140001a27983 */ /* 0x000ea20000300800 */
[----:B---3-5:R-:W-:Y:S01]  /*9ad0*/  LOP3.LUT R23, R153, 0xffffe000, RZ, 0xc0, !PT ;  /* 0xffffe00099177812 */ /* 0x028fe200078ec0ff */
[----:B------:R-:W-:Y:S01]  /*9ae0*/  BSSY B1, `(.L_x_44) ;  /* 0x0000008000017945 */ /* 0x000fe20003800000 */
[----:B------:R-:W-:-:S03]  /*9af0*/  ISETP.GT.AND P1, PT, R0, 0x8, P0 ;  /* 0x000000080000780c */ /* 0x000fc60000724270 */
[----:B------:R-:W-:-:S04]  /*9b00*/  FMUL R23, R23, R16 ;  /* 0x0000001017177220 */ /* 0x000fc80000400000 */
[----:B--2---:R-:W-:-:S05]  /*9b10*/  FFMA R23, R162, R2, R23 ;  /* 0x00000002a2177223 */ /* 0x004fca0000000017 */
[----:B------:R-:W-:-:S05]  /*9b20*/  F2FP.TF32.F32.PACK_B R23, R23 ;  /* 0x00000017ff17723e */ /* 0x000fca00024050ff */
[----:B------:R2:W-:Y:S01]  /*9b30*/  @P2 STG.E desc[UR36][R4.64+0x24], R23 ;  /* 0x0000241704002986 */ /* 0x0005e2000c101924 */
[----:B------:R-:W-:Y:S05]  /*9b40*/  @!P1 BRA `(.L_x_45) ;  /* 0x0000000000049947 */ /* 0x000fea0003800000 */
[----:B------:R3:W5:Y:S02]  /*9b50*/  LDG.E.LTC128B R153, desc[UR36][R8.64+0x20] ;  /* 0x0000202408997981 */ /* 0x000764000c1e1920 */
.L_x_45:
[----:B------:R-:W-:Y:S05]  /*9b60*/  BSYNC B1 ;  /* 0x0000000000017941 */ /* 0x000fea0003800000 */
.L_x_44:
[----:B------:R-:W4:Y:S01]  /*9b70*/  LDL.LU R162, [R1+0x18] ;  /* 0x0000180001a27983 */ /* 0x000f220000300800 */
[----:B--2--5:R-:W-:Y:S01]  /*9b80*/  LOP3.LUT R23, R153, 0xffffe000, RZ, 0xc0, !PT ;  /* 0xffffe00099177812 */ /* 0x024fe200078ec0ff */
[----:B------:R-:W-:Y:S01]  /*9b90*/  BSSY B1, `(.L_x_46) ;  /* 0x0000008000017945 */ /* 0x000fe20003800000 */
[----:B------:R-:W-:-:S03]  /*9ba0*/  ISETP.GT.AND P2, PT, R0, 0x9, P0 ;  /* 0x000000090000780c */ /* 0x000fc60000744270 */
[----:B------:R-:W-:-:S04]  /*9bb0*/  FMUL R23, R23, R16 ;  /* 0x0000001017177220 */ /* 0x000fc80000400000 */
[----:B----4-:R-:W-:-:S05]  /*9bc0*/  FFMA R23, R162, R2, R23 ;  /* 0x00000002a2177223 */ /* 0x010fca0000000017 */
[----:B------:R-:W-:-:S05]  /*9bd0*/  F2FP.TF32.F32.PACK_B R23, R23 ;  /* 0x00000017ff17723e */ /* 0x000fca00024050ff */
[----:B------:R2:W-:Y:S01]  /*9be0*/  @P1 STG.E desc[UR36][R6.64+0x20], R23 ;  /* 0x0000201706001986 */ /* 0x0005e2000c101924 */
[----:B------:R-:W-:Y:S05]  /*9bf0*/  @!P2 BRA `(.L_x_47) ;  /* 0x000000000004a947 */ /* 0x000fea0003800000 */
[----:B------:R4:W5:Y:S02]  /*9c00*/  LDG.E.LTC128B R153, desc[UR36][R8.64+0x24] ;  /* 0x0000242408997981 */ /* 0x000964000c1e1920 */
.L_x_47:
[----:B------:R-:W-:Y:S05]  /*9c10*/  BSYNC B1 ;  /* 0x0000000000017941 */ /* 0x000fea0003800000 */
.L_x_46:
[----:B------:R-:W3:Y:S01]  /*9c20*/  LDL.LU R162, [R1+0x1c] ;  /* 0x00001c0001a27983 */ /* 0x000ee20000300800 */
[----:B--2--5:R-:W-:Y:S01]  /*9c30*/  LOP3.LUT R23, R153, 0xffffe000, RZ, 0xc0, !PT ;  /* 0xffffe00099177812 */ /* 0x024fe200078ec0ff */
        /* <DEDUP_REMOVED lines=8> */
.L_x_49:
[----:B------:R-:W-:Y:S05]  /*9cc0*/  BSYNC B1 ;  /* 0x0000000000017941 */ /* 0x000fea0003800000 */
.L_x_48:
        /* <DEDUP_REMOVED lines=10> */
.L_x_51:
[----:B------:R-:W-:Y:S05]  /*9d70*/  BSYNC B1 ;  /* 0x0000000000017941 */ /* 0x000fea0003800000 */
.L_x_50:
        /* <DEDUP_REMOVED lines=10> */
.L_x_53:
[----:B------:R-:W-:Y:S05]  /*9e20*/  BSYNC B1 ;  /* 0x0000000000017941 */ /* 0x000fea0003800000 */
.L_x_52:
        /* <DEDUP_REMOVED lines=10> */
.L_x_55:
[----:B------:R-:W-:Y:S05]  /*9ed0*/  BSYNC B1 ;  /* 0x0000000000017941 */ /* 0x000fea0003800000 */
.L_x_54:
        /* <DEDUP_REMOVED lines=10> */
.L_x_57:
[----:B------:R-:W-:Y:S05]  /*9f80*/  BSYNC B1 ;  /* 0x0000000000017941 */ /* 0x000fea0003800000 */
.L_x_56:
        /* <DEDUP_REMOVED lines=10> */
.L_x_59:
[----:B------:R-:W-:Y:S05]  /*a030*/  BSYNC B1 ;  /* 0x0000000000017941 */ /* 0x000fea0003800000 */
.L_x_58:
        /* <DEDUP_REMOVED lines=10> */
.L_x_61:
[----:B------:R-:W-:Y:S05]  /*a0e0*/  BSYNC B1 ;  /* 0x0000000000017941 */ /* 0x000fea0003800000 */
.L_x_60:
        /* <DEDUP_REMOVED lines=10> */
.L_x_63:
[----:B------:R-:W-:Y:S05]  /*a190*/  BSYNC B1 ;  /* 0x0000000000017941 */ /* 0x000fea0003800000 */
.L_x_62:
        /* <DEDUP_REMOVED lines=10> */
.L_x_65:
[----:B------:R-:W-:Y:S05]  /*a240*/  BSYNC B1 ;  /* 0x0000000000017941 */ /* 0x000fea0003800000 */
.L_x_64:
        /* <DEDUP_REMOVED lines=10> */
.L_x_67:
[----:B------:R-:W-:Y:S05]  /*a2f0*/  BSYNC B1 ;  /* 0x0000000000017941 */ /* 0x000fea0003800000 */
.L_x_66:
        /* <DEDUP_REMOVED lines=10> */
.L_x_69:
[----:B------:R-:W-:Y:S05]  /*a3a0*/  BSYNC B1 ;  /* 0x0000000000017941 */ /* 0x000fea0003800000 */
.L_x_68:
        /* <DEDUP_REMOVED lines=10> */
.L_x_71:
[----:B------:R-:W-:Y:S05]  /*a450*/  BSYNC B1 ;  /* 0x0000000000017941 */ /* 0x000fea0003800000 */
.L_x_70:
        /* <DEDUP_REMOVED lines=10> */
.L_x_73:
[----:B------:R-:W-:Y:S05]  /*a500*/  BSYNC B1 ;  /* 0x0000000000017941 */ /* 0x000fea0003800000 */
.L_x_72:
        /* <DEDUP_REMOVED lines=10> */
.L_x_75:
[----:B------:R-:W-:Y:S05]  /*a5b0*/  BSYNC B1 ;  /* 0x0000000000017941 */ /* 0x000fea0003800000 */
.L_x_74:
        /* <DEDUP_REMOVED lines=10> */
.L_x_77:
[----:B------:R-:W-:Y:S05]  /*a660*/  BSYNC B1 ;  /* 0x0000000000017941 */ /* 0x000fea0003800000 */
.L_x_76:
        /* <DEDUP_REMOVED lines=10> */
.L_x_79:
[----:B------:R-:W-:Y:S05]  /*a710*/  BSYNC B1 ;  /* 0x0000000000017941 */ /* 0x000fea0003800000 */
.L_x_78:
        /* <DEDUP_REMOVED lines=10> */
.L_x_81:
[----:B------:R-:W-:Y:S05]  /*a7c0*/  BSYNC B1 ;  /* 0x0000000000017941 */ /* 0x000fea0003800000 */
.L_x_80:
        /* <DEDUP_REMOVED lines=10> */
.L_x_83:
[----:B------:R-:W-:Y:S05]  /*a870*/  BSYNC B1 ;  /* 0x0000000000017941 */ /* 0x000fea0003800000 */
.L_x_82:
        /* <DEDUP_REMOVED lines=10> */
.L_x_85:
[----:B------:R-:W-:Y:S05]  /*a920*/  BSYNC B1 ;  /* 0x0000000000017941 */ /* 0x000fea0003800000 */
.L_x_84:
        /* <DEDUP_REMOVED lines=10> */
.L_x_87:
[----:B------:R-:W-:Y:S05]  /*a9d0*/  BSYNC B1 ;  /* 0x0000000000017941 */ /* 0x000fea0003800000 */
.L_x_86:
        /* <DEDUP_REMOVED lines=10> */
.L_x_89:
[----:B------:R-:W-:Y:S05]  /*aa80*/  BSYNC B1 ;  /* 0x0000000000017941 */ /* 0x000fea0003800000 */
.L_x_88:
        /* <DEDUP_REMOVED lines=10> */
.L_x_91:
[----:B------:R-:W-:Y:S05]  /*ab30*/  BSYNC B1 ;  /* 0x0000000000017941 */ /* 0x000fea0003800000 */
.L_x_90:
        /* <DEDUP_REMOVED lines=10> */
.L_x_93:
[----:B------:R-:W-:Y:S05]  /*abe0*/  BSYNC B1 ;  /* 0x0000000000017941 */ /* 0x000fea0003800000 */
.L_x_92:
        /* <DEDUP_REMOVED lines=10> */
.L_x_95:
[----:B------:R-:W-:Y:S05]  /*ac90*/  BSYNC B1 ;  /* 0x0000000000017941 */ /* 0x000fea0003800000 */
.L_x_94:
        /* <DEDUP_REMOVED lines=10> */
.L_x_97:
[----:B------:R-:W-:Y:S05]  /*ad40*/  BSYNC B1 ;  /* 0x0000000000017941 */ /* 0x000fea0003800000 */
.L_x_96:
        /* <DEDUP_REMOVED lines=10> */
.L_x_99:
[----:B------:R-:W-:Y:S05]  /*adf0*/  BSYNC B1 ;  /* 0x0000000000017941 */ /* 0x000fea0003800000 */
.L_x_98:
        /* <DEDUP_REMOVED lines=10> */
.L_x_101:
[----:B------:R-:W-:Y:S05]  /*aea0*/  BSYNC B1 ;  /* 0x0000000000017941 */ /* 0x000fea0003800000 */
.L_x_100:
        /* <DEDUP_REMOVED lines=10> */
.L_x_103:
[----:B------:R-:W-:Y:S05]  /*af50*/  BSYNC B1 ;  /* 0x0000000000017941 */ /* 0x000fea0003800000 */
.L_x_102:
        /* <DEDUP_REMOVED lines=10> */
.L_x_105:
[----:B------:R-:W-:Y:S05]  /*b000*/  BSYNC B1 ;  /* 0x0000000000017941 */ /* 0x000fea0003800000 */
.L_x_104:
        /* <DEDUP_REMOVED lines=10> */
.L_x_107:
[----:B------:R-:W-:Y:S05]  /*b0b0*/  BSYNC B1 ;  /* 0x0000000000017941 */ /* 0x000fea0003800000 */
.L_x_106:
        /* <DEDUP_REMOVED lines=10> */
.L_x_109:
[----:B------:R-:W-:Y:S05]  /*b160*/  BSYNC B1 ;  /* 0x0000000000017941 */ /* 0x000fea0003800000 */
.L_x_108:
        /* <DEDUP_REMOVED lines=10> */
.L_x_111:
[----:B------:R-:W-:Y:S05]  /*b210*/  BSYNC B1 ;  /* 0x0000000000017941 */ /* 0x000fea0003800000 */
.L_x_110:
        /* <DEDUP_REMOVED lines=10> */
.L_x_113:
[----:B------:R-:W-:Y:S05]  /*b2c0*/  BSYNC B1 ;  /* 0x0000000000017941 */ /* 0x000fea0003800000 */
.L_x_112:
        /* <DEDUP_REMOVED lines=10> */
.L_x_115:
[----:B------:R-:W-:Y:S05]  /*b370*/  BSYNC B1 ;  /* 0x0000000000017941 */ /* 0x000fea0003800000 */
.L_x_114:
        /* <DEDUP_REMOVED lines=10> */
.L_x_117:
[----:B------:R-:W-:Y:S05]  /*b420*/  BSYNC B1 ;  /* 0x0000000000017941 */ /* 0x000fea0003800000 */
.L_x_116:
        /* <DEDUP_REMOVED lines=10> */
.L_x_119:
[----:B------:R-:W-:Y:S05]  /*b4d0*/  BSYNC B1 ;  /* 0x0000000000017941 */ /* 0x000fea0003800000 */
.L_x_118:
        /* <DEDUP_REMOVED lines=10> */
.L_x_121:
[----:B------:R-:W-:Y:S05]  /*b580*/  BSYNC B1 ;  /* 0x0000000000017941 */ /* 0x000fea0003800000 */
.L_x_120:
        /* <DEDUP_REMOVED lines=10> */
.L_x_123:
[----:B------:R-:W-:Y:S05]  /*b630*/  BSYNC B1 ;  /* 0x0000000000017941 */ /* 0x000fea0003800000 */
.L_x_122:
        /* <DEDUP_REMOVED lines=10> */
.L_x_125:
[----:B------:R-:W-:Y:S05]  /*b6e0*/  BSYNC B1 ;  /* 0x0000000000017941 */ /* 0x000fea0003800000 */
.L_x_124:
        /* <DEDUP_REMOVED lines=10> */
.L_x_127:
[----:B------:R-:W-:Y:S05]  /*b790*/  BSYNC B1 ;  /* 0x0000000000017941 */ /* 0x000fea0003800000 */
.L_x_126:
        /* <DEDUP_REMOVED lines=10> */
.L_x_129:
[----:B------:R-:W-:Y:S05]  /*b840*/  BSYNC B1 ;  /* 0x0000000000017941 */ /* 0x000fea0003800000 */
.L_x_128:
        /* <DEDUP_REMOVED lines=10> */
.L_x_131:
[----:B------:R-:W-:Y:S05]  /*b8f0*/  BSYNC B1 ;  /* 0x0000000000017941 */ /* 0x000fea0003800000 */
.L_x_130:
        /* <DEDUP_REMOVED lines=10> */
.L_x_133:
[----:B------:R-:W-:Y:S05]  /*b9a0*/  BSYNC B1 ;  /* 0x0000000000017941 */ /* 0x000fea0003800000 */
.L_x_132:
        /* <DEDUP_REMOVED lines=10> */
.L_x_135:
[----:B------:R-:W-:Y:S05]  /*ba50*/  BSYNC B1 ;  /* 0x0000000000017941 */ /* 0x000fea0003800000 */
.L_x_134:
        /* <DEDUP_REMOVED lines=10> */
.L_x_137:
[----:B------:R-:W-:Y:S05]  /*bb00*/  BSYNC B1 ;  /* 0x0000000000017941 */ /* 0x000fea0003800000 */
.L_x_136:
        /* <DEDUP_REMOVED lines=10> */
.L_x_139:
[----:B------:R-:W-:Y:S05]  /*bbb0*/  BSYNC B1 ;  /* 0x0000000000017941 */ /* 0x000fea0003800000 */
.L_x_138:
        /* <DEDUP_REMOVED lines=10> */
.L_x_141:
[----:B------:R-:W-:Y:S05]  /*bc60*/  BSYNC B1 ;  /* 0x0000000000017941 */ /* 0x000fea0003800000 */
.L_x_140:
        /* <DEDUP_REMOVED lines=10> */
.L_x_143:
[----:B------:R-:W-:Y:S05]  /*bd10*/  BSYNC B1 ;  /* 0x0000000000017941 */ /* 0x000fea0003800000 */
.L_x_142:
        /* <DEDUP_REMOVED lines=10> */
.L_x_145:
[----:B------:R-:W-:Y:S05]  /*bdc0*/  BSYNC B1 ;  /* 0x0000000000017941 */ /* 0x000fea0003800000 */
.L_x_144:
        /* <DEDUP_REMOVED lines=10> */
.L_x_147:
[----:B------:R-:W-:Y:S05]  /*be70*/  BSYNC B1 ;  /* 0x0000000000017941 */ /* 0x000fea0003800000 */
.L_x_146:
        /* <DEDUP_REMOVED lines=10> */
.L_x_149:
[----:B------:R-:W-:Y:S05]  /*bf20*/  BSYNC B1 ;  /* 0x0000000000017941 */ /* 0x000fea0003800000 */
.L_x_148:
        /* <DEDUP_REMOVED lines=10> */
.L_x_151:
[----:B------:R-:W-:Y:S05]  /*bfd0*/  BSYNC B1 ;  /* 0x0000000000017941 */ /* 0x000fea0003800000 */
.L_x_150:
        /* <DEDUP_REMOVED lines=10> */
.L_x_153:
[----:B------:R-:W-:Y:S05]  /*c080*/  BSYNC B1 ;  /* 0x0000000000017941 */ /* 0x000fea0003800000 */
.L_x_152:
        /* <DEDUP_REMOVED lines=10> */
.L_x_155:
[----:B------:R-:W-:Y:S05]  /*c130*/  BSYNC B1 ;  /* 0x0000000000017941 */ /* 0x000fea0003800000 */
.L_x_154:
        /* <DEDUP_REMOVED lines=10> */
.L_x_157:
[----:B------:R-:W-:Y:S05]  /*c1e0*/  BSYNC B1 ;  /* 0x0000000000017941 */ /* 0x000fea0003800000 */
.L_x_156:
        /* <DEDUP_REMOVED lines=10> */
.L_x_159:
[----:B------:R-:W-:Y:S05]  /*c290*/  BSYNC B1 ;  /* 0x0000000000017941 */ /* 0x000fea0003800000 */
.L_x_158:
        /* <DEDUP_REMOVED lines=10> */
.L_x_161:
[----:B------:R-:W-:Y:S05]  /*c340*/  BSYNC B1 ;  /* 0x0000000000017941 */ /* 0x000fea0003800000 */
.L_x_160:
        /* <DEDUP_REMOVED lines=10> */
.L_x_163:
[----:B------:R-:W-:Y:S05]  /*c3f0*/  BSYNC B1 ;  /* 0x0000000000017941 */ /* 0x000fea0003800000 */
.L_x_162:
        /* <DEDUP_REMOVED lines=10> */
.L_x_165:
[----:B------:R-:W-:Y:S05]  /*c4a0*/  BSYNC B1 ;  /* 0x0000000000017941 */ /* 0x000fea0003800000 */
.L_x_164:
        /* <DEDUP_REMOVED lines=10> */
.L_x_167:
[----:B------:R-:W-:Y:S05]  /*c550*/  BSYNC B1 ;  /* 0x0000000000017941 */ /* 0x000fea0003800000 */
.L_x_166:
        /* <DEDUP_REMOVED lines=10> */
.L_x_169:
[----:B------:R-:W-:Y:S05]  /*c600*/  BSYNC B1 ;  /* 0x0000000000017941 */ /* 0x000fea0003800000 */
.L_x_168:
        /* <DEDUP_REMOVED lines=10> */
.L_x_171:
[----:B------:R-:W-:Y:S05]  /*c6b0*/  BSYNC B1 ;  /* 0x0000000000017941 */ /* 0x000fea0003800000 */
.L_x_170:
        /* <DEDUP_REMOVED lines=10> */
.L_x_173:
[----:B------:R-:W-:Y:S05]  /*c760*/  BSYNC B1 ;  /* 0x0000000000017941 */ /* 0x000fea0003800000 */
.L_x_172:
        /* <DEDUP_REMOVED lines=10> */
.L_x_175:
[----:B------:R-:W-:Y:S05]  /*c810*/  BSYNC B1 ;  /* 0x0000000000017941 */ /* 0x000fea0003800000 */
.L_x_174:
        /* <DEDUP_REMOVED lines=10> */
.L_x_177:
[----:B------:R-:W-:Y:S05]  /*c8c0*/  BSYNC B1 ;  /* 0x0000000000017941 */ /* 0x000fea0003800000 */
.L_x_176:
        /* <DEDUP_REMOVED lines=10> */
.L_x_179:
[----:B------:R-:W-:Y:S05]  /*c970*/  BSYNC B1 ;  /* 0x0000000000017941 */ /* 0x000fea0003800000 */
.L_x_178:
        /* <DEDUP_REMOVED lines=10> */
.L_x_181:
[----:B------:R-:W-:Y:S05]  /*ca20*/  BSYNC B1 ;  /* 0x0000000000017941 */ /* 0x000fea0003800000 */
.L_x_180:
        /* <DEDUP_REMOVED lines=10> */
.L_x_183:
[----:B------:R-:W-:Y:S05]  /*cad0*/  BSYNC B1 ;  /* 0x0000000000017941 */ /* 0x000fea0003800000 */
.L_x_182:
        /* <DEDUP_REMOVED lines=10> */
.L_x_185:
[----:B------:R-:W-:Y:S05]  /*cb80*/  BSYNC B1 ;  /* 0x0000000000017941 */ /* 0x000fea0003800000 */
.L_x_184:
        /* <DEDUP_REMOVED lines=10> */
.L_x_187:
[----:B------:R-:W-:Y:S05]  /*cc30*/  BSYNC B1 ;  /* 0x0000000000017941 */ /* 0x000fea0003800000 */
.L_x_186:
        /* <DEDUP_REMOVED lines=10> */
.L_x_189:
[----:B------:R-:W-:Y:S05]  /*cce0*/  BSYNC B1 ;  /* 0x0000000000017941 */ /* 0x000fea0003800000 */
.L_x_188:
        /* <DEDUP_REMOVED lines=10> */
.L_x_191:
[----:B------:R-:W-:Y:S05]  /*cd90*/  BSYNC B1 ;  /* 0x0000000000017941 */ /* 0x000fea0003800000 */
.L_x_190:
        /* <DEDUP_REMOVED lines=10> */
.L_x_193:
[----:B------:R-:W-:Y:S05]  /*ce40*/  BSYNC B1 ;  /* 0x0000000000017941 */ /* 0x000fea0003800000 */
.L_x_192:
        /* <DEDUP_REMOVED lines=10> */
.L_x_195:
[----:B------:R-:W-:Y:S05]  /*cef0*/  BSYNC B1 ;  /* 0x0000000000017941 */ /* 0x000fea0003800000 */
.L_x_194:
        /* <DEDUP_REMOVED lines=10> */
.L_x_197:
[----:B------:R-:W-:Y:S05]  /*cfa0*/  BSYNC B1 ;  /* 0x0000000000017941 */ /* 0x000fea0003800000 */
.L_x_196:
        /* <DEDUP_REMOVED lines=10> */
.L_x_199:
[----:B------:R-:W-:Y:S05]  /*d050*/  BSYNC B1 ;  /* 0x0000000000017941 */ /* 0x000fea0003800000 */
.L_x_198:
        /* <DEDUP_REMOVED lines=10> */
.L_x_201:
[----:B------:R-:W-:Y:S05]  /*d100*/  BSYNC B1 ;  /* 0x0000000000017941 */ /* 0x000fea0003800000 */
.L_x_200:
        /* <DEDUP_REMOVED lines=10> */
.L_x_203:
[----:B------:R-:W-:Y:S05]  /*d1b0*/  BSYNC B1 ;  /* 0x0000000000017941 */ /* 0x000fea0003800000 */
.L_x_202:
        /* <DEDUP_REMOVED lines=10> */
.L_x_205:
[----:B------:R-:W-:Y:S05]  /*d260*/  BSYNC B1 ;  /* 0x0000000000017941 */ /* 0x000fea0003800000 */
.L_x_204:
        /* <DEDUP_REMOVED lines=10> */
.L_x_207:
[----:B------:R-:W-:Y:S05]  /*d310*/  BSYNC B1 ;  /* 0x0000000000017941 */ /* 0x000fea0003800000 */
.L_x_206:
        /* <DEDUP_REMOVED lines=10> */
.L_x_209:
[----:B------:R-:W-:Y:S05]  /*d3c0*/  BSYNC B1 ;  /* 0x0000000000017941 */ /* 0x000fea0003800000 */
.L_x_208:
        /* <DEDUP_REMOVED lines=10> */
.L_x_211:
[----:B------:R-:W-:Y:S05]  /*d470*/  BSYNC B1 ;  /* 0x0000000000017941 */ /* 0x000fea0003800000 */
.L_x_210:
        /* <DEDUP_REMOVED lines=10> */
.L_x_213:
[----:B------:R-:W-:Y:S05]  /*d520*/  BSYNC B1 ;  /* 0x0000000000017941 */ /* 0x000fea0003800000 */
.L_x_212:
        /* <DEDUP_REMOVED lines=10> */
.L_x_215:
[----:B------:R-:W-:Y:S05]  /*d5d0*/  BSYNC B1 ;  /* 0x0000000000017941 */ /* 0x000fea0003800000 */
.L_x_214:
        /* <DEDUP_REMOVED lines=10> */
.L_x_217:
[----:B------:R-:W-:Y:S05]  /*d680*/  BSYNC B1 ;  /* 0x0000000000017941 */ /* 0x000fea0003800000 */
.L_x_216:
        /* <DEDUP_REMOVED lines=10> */
.L_x_219:
[----:B------:R-:W-:Y:S05]  /*d730*/  BSYNC B1 ;  /* 0x0000000000017941 */ /* 0x000fea0003800000 */
.L_x_218:
        /* <DEDUP_REMOVED lines=10> */
.L_x_221:
[----:B------:R-:W-:Y:S05]  /*d7e0*/  BSYNC B1 ;  /* 0x0000000000017941 */ /* 0x000fea0003800000 */
.L_x_220:
        /* <DEDUP_REMOVED lines=10> */
.L_x_223:
[----:B------:R-:W-:Y:S05]  /*d890*/  BSYNC B1 ;  /* 0x0000000000017941 */ /* 0x000fea0003800000 */
.L_x_222:
        /* <DEDUP_REMOVED lines=10> */
.L_x_225:
[----:B------:R-:W-:Y:S05]  /*d940*/  BSYNC B1 ;  /* 0x0000000000017941 */ /* 0x000fea0003800000 */
.L_x_224:
        /* <DEDUP_REMOVED lines=10> */
.L_x_227:
[----:B------:R-:W-:Y:S05]  /*d9f0*/  BSYNC B1 ;  /* 0x0000000000017941 */ /* 0x000fea0003800000 */
.L_x_226:
        /* <DEDUP_REMOVED lines=10> */
.L_x_229:
[----:B------:R-:W-:Y:S05]  /*daa0*/  BSYNC B1 ;  /* 0x0000000000017941 */ /* 0x000fea0003800000 */
.L_x_228:
        /* <DEDUP_REMOVED lines=10> */
.L_x_231:
[----:B------:R-:W-:Y:S05]  /*db50*/  BSYNC B1 ;  /* 0x0000000000017941 */ /* 0x000fea0003800000 */
.L_x_230:
        /* <DEDUP_REMOVED lines=10> */
.L_x_233:
[----:B------:R-:W-:Y:S05]  /*dc00*/  BSYNC B1 ;  /* 0x0000000000017941 */ /* 0x000fea0003800000 */
.L_x_232:
        /* <DEDUP_REMOVED lines=10> */
.L_x_235:
[----:B------:R-:W-:Y:S05]  /*dcb0*/  BSYNC B1 ;  /* 0x0000000000017941 */ /* 0x000fea0003800000 */
.L_x_234:
        /* <DEDUP_REMOVED lines=10> */
.L_x_237:
[----:B------:R-:W-:Y:S05]  /*dd60*/  BSYNC B1 ;  /* 0x0000000000017941 */ /* 0x000fea0003800000 */
.L_x_236:
        /* <DEDUP_REMOVED lines=10> */
.L_x_239:
[----:B------:R-:W-:Y:S05]  /*de10*/  BSYNC B1 ;  /* 0x0000000000017941 */ /* 0x000fea0003800000 */
.L_x_238:
        /* <DEDUP_REMOVED lines=10> */
.L_x_241:
[----:B------:R-:W-:Y:S05]  /*dec0*/  BSYNC B1 ;  /* 0x0000000000017941 */ /* 0x000fea0003800000 */
.L_x_240:
        /* <DEDUP_REMOVED lines=10> */
.L_x_243:
[----:B------:R-:W-:Y:S05]  /*df70*/  BSYNC B1 ;  /* 0x0000000000017941 */ /* 0x000fea0003800000 */
.L_x_242:
        /* <DEDUP_REMOVED lines=10> */
.L_x_245:
[----:B------:R-:W-:Y:S05]  /*e020*/  BSYNC B1 ;  /* 0x0000000000017941 */ /* 0x000fea0003800000 */
.L_x_244:
        /* <DEDUP_REMOVED lines=10> */
.L_x_247:
[----:B------:R-:W-:Y:S05]  /*e0d0*/  BSYNC B1 ;  /* 0x0000000000017941 */ /* 0x000fea0003800000 */
.L_x_246:
        /* <DEDUP_REMOVED lines=10> */
.L_x_249:
[----:B------:R-:W-:Y:S05]  /*e180*/  BSYNC B1 ;  /* 0x0000000000017941 */ /* 0x000fea0003800000 */
.L_x_248:
        /* <DEDUP_REMOVED lines=10> */
.L_x_251:
[----:B------:R-:W-:Y:S05]  /*e230*/  BSYNC B1 ;  /* 0x0000000000017941 */ /* 0x000fea0003800000 */
.L_x_250:
        /* <DEDUP_REMOVED lines=10> */
.L_x_253:
[----:B------:R-:W-:Y:S05]  /*e2e0*/  BSYNC B1 ;  /* 0x0000000000017941 */ /* 0x000fea0003800000 */
.L_x_252:
        /* <DEDUP_REMOVED lines=10> */
.L_x_255:
[----:B------:R-:W-:Y:S05]  /*e390*/  BSYNC B1 ;  /* 0x0000000000017941 */ /* 0x000fea0003800000 */
.L_x_254:
        /* <DEDUP_REMOVED lines=10> */
.L_x_257:
[----:B------:R-:W-:Y:S05]  /*e440*/  BSYNC B1 ;  /* 0x0000000000017941 */ /* 0x000fea0003800000 */
.L_x_256:
        /* <DEDUP_REMOVED lines=10> */
.L_x_259:
[----:B------:R-:W-:Y:S05]  /*e4f0*/  BSYNC B1 ;  /* 0x0000000000017941 */ /* 0x000fea0003800000 */
.L_x_258:
        /* <DEDUP_REMOVED lines=10> */
.L_x_261:
[----:B------:R-:W-:Y:S05]  /*e5a0*/  BSYNC B1 ;  /* 0x0000000000017941 */ /* 0x000fea0003800000 */
.L_x_260:
        /* <DEDUP_REMOVED lines=10> */
.L_x_263:
[----:B------:R-:W-:Y:S05]  /*e650*/  BSYNC B1 ;  /* 0x0000000000017941 */ /* 0x000fea0003800000 */
.L_x_262:
        /* <DEDUP_REMOVED lines=10> */
.L_x_265:
[----:B------:R-:W-:Y:S05]  /*e700*/  BSYNC B1 ;  /* 0x0000000000017941 */ /* 0x000fea0003800000 */
.L_x_264:
        /* <DEDUP_REMOVED lines=10> */
.L_x_267:
[----:B------:R-:W-:Y:S05]  /*e7b0*/  BSYNC B1 ;  /* 0x0000000000017941 */ /* 0x000fea0003800000 */
.L_x_266:
        /* <DEDUP_REMOVED lines=10> */
.L_x_269:
[----:B------:R-:W-:Y:S05]  /*e860*/  BSYNC B1 ;  /* 0x0000000000017941 */ /* 0x000fea0003800000 */
.L_x_268:
        /* <DEDUP_REMOVED lines=10> */
.L_x_271:
[----:B------:R-:W-:Y:S05]  /*e910*/  BSYNC B1 ;  /* 0x0000000000017941 */ /* 0x000fea0003800000 */
.L_x_270:
        /* <DEDUP_REMOVED lines=10> */
.L_x_273:
[----:B------:R-:W-:Y:S05]  /*e9c0*/  BSYNC B1 ;  /* 0x0000000000017941 */ /* 0x000fea0003800000 */
.L_x_272:
        /* <DEDUP_REMOVED lines=10> */
.L_x_275:
[----:B------:R-:W-:Y:S05]  /*ea70*/  BSYNC B1 ;  /* 0x0000000000017941 */ /* 0x000fea0003800000 */
.L_x_274:
        /* <DEDUP_REMOVED lines=10> */
.L_x_277:
[----:B------:R-:W-:Y:S05]  /*eb20*/  BSYNC B1 ;  /* 0x0000000000017941 */ /* 0x000fea0003800000 */
.L_x_276:
        /* <DEDUP_REMOVED lines=10> */
.L_x_279:
[----:B------:R-:W-:Y:S05]  /*ebd0*/  BSYNC B1 ;  /* 0x0000000000017941 */ /* 0x000fea0003800000 */
.L_x_278:
        /* <DEDUP_REMOVED lines=10> */
.L_x_281:
[----:B------:R-:W-:Y:S05]  /*ec80*/  BSYNC B1 ;  /* 0x0000000000017941 */ /* 0x000fea0003800000 */
.L_x_280:
        /* <DEDUP_REMOVED lines=10> */
.L_x_283:
[----:B------:R-:W-:Y:S05]  /*ed30*/  BSYNC B1 ;  /* 0x0000000000017941 */ /* 0x000fea0003800000 */
.L_x_282:
[----:B01-34-:R-:W3:Y:S01]  /*ed40*/  LDL.LU R10, [R1+0x1f4] ;  /* 0x0001f400010a7983 */ /* 0x01bee20000300800 */
        /* <DEDUP_REMOVED lines=9> */
.L_x_285:
[----:B------:R-:W-:Y:S05]  /*ede0*/  BSYNC B1 ;  /* 0x0000000000017941 */ /* 0x000fea0003800000 */
.L_x_284:
[----:B------:R-:W3:Y:S01]  /*edf0*/  LDL.LU R10, [R1+0x1f8] ;  /* 0x0001f800010a7983 */ /* 0x000ee20000300800 */
[----:B0----5:R-:W-:Y:S01]  /*ee00*/  LOP3.LUT R11, R153, 0xffffe000, RZ, 0xc0, !PT ;  /* 0xffffe000990b7812 */ /* 0x021fe200078ec0ff */
[----:B------:R-:W-:Y:S01]  /*ee10*/  BSSY B1, `(.L_x_286) ;  /* 0x000000b000017945 */ /* 0x000fe20003800000 */
[----:B------:R-:W-:Y:S02]  /*ee20*/  ISETP.GT.AND P1, PT, R0, 0xf9, P0 ;  /* 0x000000f90000780c */ /* 0x000fe40000724270 */
[----:B------:R-:W-:Y:S01]  /*ee30*/  IADD3 R169, P2, R3, 0x80, RZ ;  /* 0x0000008003a97810 */ /* 0x000fe20007f5e0ff */
[----:B------:R-:W-:-:S04]  /*ee40*/  FMUL R11, R11, R16 ;  /* 0x000000100b0b7220 */ /* 0x000fc80000400000 */
[----:B------:R-:W-:Y:S02]  /*ee50*/  IMAD.X R3, RZ, RZ, UR7, P2 ;  /* 0x00000007ff037e24 */ /* 0x000fe400090e06ff */
[----:B---3--:R-:W-:Y:S02]  /*ee60*/  FFMA R11, R10, R2, R11 ;  /* 0x000000020a0b7223 */ /* 0x008fe4000000000b */
[----:B------:R-:W-:-:S03]  /*ee70*/  IMAD R10, R3, R14, RZ ;  /* 0x0000000e030a7224 */ /* 0x000fc600078e02ff */
[----:B------:R-:W-:-:S05]  /*ee80*/  F2FP.TF32.F32.PACK_B R11, R11 ;  /* 0x0000000bff0b723e */ /* 0x000fca00024050ff */
[----:B------:R0:W-:Y:S01]  /*ee90*/  @P4 STG.E desc[UR36][R6.64+0x3e0], R11 ;  /* 0x0003e00b06004986 */ /* 0x0001e2000c101924 */
[----:B------:R-:W-:Y:S05]  /*eea0*/  @!P1 BRA `(.L_x_287) ;  /* 0x0000000000049947 */ /* 0x000fea0003800000 */
[----:B------:R3:W5:Y:S02]  /*eeb0*/  LDG.E.LTC128B R153, desc[UR36][R8.64+0x3e4] ;  /* 0x0003e42408997981 */ /* 0x000764000c1e1920 */
.L_x_287:
[----:B------:R-:W-:Y:S05]  /*eec0*/  BSYNC B1 ;  /* 0x0000000000017941 */ /* 0x000fea0003800000 */
.L_x_286:
[----:B0-----:R-:W4:Y:S01]  /*eed0*/  LDL.LU R11, [R1+0x1fc] ;  /* 0x0001fc00010b7983 */ /* 0x001f220000300800 */
[----:B-----5:R-:W-:Y:S01]  /*eee0*/  LOP3.LUT R3, R153, 0xffffe000, RZ, 0xc0, !PT ;  /* 0xffffe00099037812 */ /* 0x020fe200078ec0ff */
[C---:B--2---:R-:W-:Y:S01]  /*eef0*/  IMAD R23, R169.reuse, R15, R10 ;  /* 0x0000000fa9177224 */ /* 0x044fe200078e020a */
[----:B------:R-:W-:Y:S01]  /*ef00*/  ISETP.GT.AND P0, PT, R158, 0x80, PT ;  /* 0x000000809e00780c */ /* 0x000fe20003f04270 */
[----:B-1-3--:R-:W-:-:S04]  /*ef10*/  IMAD.WIDE.U32 R8, R169, R14, R20 ;  /* 0x0000000ea9087225 */ /* 0x00afc800078e0014 */
[----:B------:R-:W-:Y:S01]  /*ef20*/  FMUL R3, R3, R16 ;  /* 0x0000001003037220 */ /* 0x000fe20000400000 */
[----:B------:R-:W-:Y:S01]  /*ef30*/  ISETP.GT.AND P4, PT, R0, RZ, P0 ;  /* 0x000000ff0000720c */ /* 0x000fe20000784270 */
[----:B------:R-:W-:Y:S01]  /*ef40*/  IMAD.IADD R9, R9, 0x1, R23 ;  /* 0x0000000109097824 */ /* 0x000fe200078e0217 */
[----:B------:R-:W-:Y:S01]  /*ef50*/  LEA R10, P2, R8, R12, 0x2 ;  /* 0x0000000c080a7211 */ /* 0x000fe200078410ff */
[----:B----4-:R-:W-:-:S03]  /*ef60*/  FFMA R15, R11, R2, R3 ;  /* 0x000000020b0f7223 */ /* 0x010fc60000000003 */
[----:B------:R-:W-:Y:S02]  /*ef70*/  LEA.HI.X R11, R8, R13, R9, 0x2, P2 ;  /* 0x0000000d080b7211 */ /* 0x000fe400010f1409 */
[----:B------:R-:W-:-:S05]  /*ef80*/  F2FP.TF32.F32.PACK_B R15, R15 ;  /* 0x0000000fff0f723e */ /* 0x000fca00024050ff */
[----:B------:R0:W-:Y:S04]  /*ef90*/  @P1 STG.E desc[UR36][R6.64+0x3e4], R15 ;  /* 0x0003e40f06001986 */ /* 0x0001e8000c101924 */
[----:B------:R-:W2:Y:S01]  /*efa0*/  @P4 LDG.E.LTC128B R153, desc[UR36][R10.64] ;  /* 0x000000240a994981 */ /* 0x000ea2000c1e1920 */
[----:B------:R-:W-:Y:S01]  /*efb0*/  IMAD.WIDE.U32 R8, R169, R14, R18 ;  /* 0x0000000ea9087225 */ /* 0x000fe200078e0012 */
[----:B------:R-:W-:Y:S01]  /*efc0*/  ISETP.GT.AND P2, PT, R0, 0x1, P0 ;  /* 0x000000010000780c */ /* 0x000fe20000744270 */
[----:B------:R-:W-:Y:S02]  /*efd0*/  BSSY B1, `(.L_x_288) ;  /* 0x0000014000017945 */ /* 0x000fe40003800000 */
[----:B------:R-:W-:Y:S02]  /*efe0*/  IMAD.U32 R165, RZ, RZ, UR8 ;  /* 0x00000008ffa57e24 */ /* 0x000fe4000f8e00ff */
[----:B------:R-:W-:-:S02]  /*eff0*/  IMAD.IADD R9, R23, 0x1, R9 ;  /* 0x0000000117097824 */ /* 0x000fc400078e0209 */
[----:B------:R-:W-:Y:S01]  /*f000*/  IMAD.U32 R167, RZ, RZ, UR8 ;  /* 0x00000008ffa77e24 */ /* 0x000fe2000f8e00ff */
[----:B------:R-:W-:Y:S01]  /*f010*/  SHF.L.U32 R165, R165, 0x9, RZ ;  /* 0x00000009a5a57819 */ /* 0x000fe200000006ff */
[----:B------:R-:W-:Y:S02]  /*f020*/  IMAD.U32 R164, RZ, RZ, UR9 ;  /* 0x00000009ffa47e24 */ /* 0x000fe4000f8e00ff */
[----:B------:R-:W-:Y:S01]  /*f030*/  IMAD.WIDE.U32 R162, R22, UR43, R8 ;  /* 0x0000002b16a27c25 */ /* 0x000fe2000f8e0008 */
[----:B------:R-:W-:Y:S02]  /*f040*/  IADD3 R8, P1, R165, R4, RZ ;  /* 0x00000004a5087210 */ /* 0x000fe40007f3e0ff */
[----:B------:R-:W-:Y:S02]  /*f050*/  SHF.L.U64.HI R167, R167, 0x9, R164 ;  /* 0x00000009a7a77819 */ /* 0x000fe400000102a4 */
[----:B0-----:R-:W-:-:S03]  /*f060*/  LEA R6, P3, R162, R12, 0x2 ;  /* 0x0000000ca2067211 */ /* 0x001fc600078610ff */
[----:B------:R-:W-:Y:S01]  /*f070*/  IMAD.X R9, R167, 0x1, R5, P1 ;  /* 0x00000001a7097824 */ /* 0x000fe200008e0605 */
[----:B--2---:R-:W-:-:S05]  /*f080*/  LOP3.LUT R3, R153, 0xffffe000, RZ, 0xc0, !PT ;  /* 0xffffe00099037812 */ /* 0x004fca00078ec0ff */
[----:B------:R-:W-:-:S04]  /*f090*/  FMUL R3, R3, R16 ;  /* 0x0000001003037220 */ /* 0x000fc80000400000 */
[----:B------:R-:W-:Y:S01]  /*f0a0*/  FFMA R11, R24, R2, R3 ;  /* 0x00000002180b7223 */ /* 0x000fe20000000003 */
[----:B------:R-:W-:-:S04]  /*f0b0*/  IMAD.IADD R3, R159, 0x1, R163 ;  /* 0x000000019f037824 */ /* 0x000fc800078e02a3 */
[----:B------:R-:W-:Y:S02]  /*f0c0*/  F2FP.TF32.F32.PACK_B R11, R11 ;  /* 0x0000000bff0b723e */ /* 0x000fe400024050ff */
[----:B------:R-:W-:-:S03]  /*f0d0*/  LEA.HI.X R7, R162, R13, R3, 0x2, P3 ;  /* 0x0000000da2077211 */ /* 0x000fc600018f1403 */
[----:B------:R0:W-:Y:S01]  /*f0e0*/  @P4 STG.E desc[UR36][R8.64], R11 ;  /* 0x0000000b08004986 */ /* 0x0001e2000c101924 */
[----:B------:R-:W-:Y:S05]  /*f0f0*/  @!P2 BRA `(.L_x_289) ;  /* 0x000000000004a947 */ /* 0x000fea0003800000 */
[----:B------:R1:W5:Y:S02]  /*f100*/  LDG.E.LTC128B R153, desc[UR36][R6.64+0x4] ;  /* 0x0000042406997981 */ /* 0x000364000c1e1920 */
.L_x_289:
[----:B------:R-:W-:Y:S05]  /*f110*/  BSYNC B1 ;  /* 0x0000000000017941 */ /* 0x000fea0003800000 */
.L_x_288:
[----:B-----5:R-:W-:Y:S01]  /*f120*/  LOP3.LUT R3, R153, 0xffffe000, RZ, 0xc0, !PT ;  /* 0xffffe00099037812 */ /* 0x020fe200078ec0ff */
[----:B------:R-:W-:Y:S01]  /*f130*/  IMAD.WIDE.U32 R14, R169, R14, R156 ;  /* 0x0000000ea90e7225 */ /* 0x000fe200078e009c */
[----:B------:R-:W-:Y:S01]  /*f140*/  ISETP.GT.AND P1, PT, R158, 0x88, PT ;  /* 0x000000889e00780c */ /* 0x000fe20003f24270 */
[----:B------:R-:W-:Y:S02]  /*f150*/  BSSY B1, `(.L_x_290) ;  /* 0x000000f000017945 */ /* 0x000fe40003800000 */
[----:B------:R-:W-:Y:S01]  /*f160*/  FMUL R10, R3, R16 ;  /* 0x00000010030a7220 */ /* 0x000fe20000400000 */
[----:B------:R-:W-:Y:S01]  /*f170*/  ISETP.GT.AND P3, PT, R0, RZ, P1 ;  /* 0x000000ff0000720c */ /* 0x000fe20000f64270 */
[----:B------:R-:W-:Y:S01]  /*f180*/  IMAD.IADD R23, R23, 0x1, R15 ;  /* 0x0000000117177824 */ /* 0x000fe200078e020f */
[----:B------:R-:W-:Y:S01]  /*f190*/  IADD3 R154, P4, R154, R14, RZ ;  /* 0x0000000e9a9a7210 */ /* 0x000fe20007f9e0ff */
[----:B------:R-:W-:Y:S01]  /*f1a0*/  FFMA R25, R25, R2, R10 ;  /* 0x0000000219197223 */ /* 0x000fe2000000000a */
[----:B------:R-:W-:-:S03]  /*f1b0*/  IADD3 R14, P5, R18, R14, RZ ;  /* 0x0000000e120e7210 */ /* 0x000fc60007fbe0ff */
[----:B------:R-:W-:Y:S01]  /*f1c0*/  IMAD.X R20, R23, 0x1, R21, P4 ;  /* 0x0000000117147824 */ /* 0x000fe200020e0615 */
[----:B------:R-:W-:Y:S01]  /*f1d0*/  F2FP.TF32.F32.PACK_B R25, R25 ;  /* 0x00000019ff19723e */ /* 0x000fe200024050ff */
[----:B------:R-:W-:Y:S01]  /*f1e0*/  IMAD.X R15, R19, 0x1, R23, P5 ;  /* 0x00000001130f7824 */ /* 0x000fe200028e0617 */
[----:B------:R-:W-:-:S03]  /*f1f0*/  LEA R10, P4, R154, R12, 0x2 ;  /* 0x0000000c9a0a7211 */ /* 0x000fc600078810ff */
[----:B------:R2:W-:Y:S01]  /*f200*/  @P2 STG.E desc[UR36][R8.64+0x4], R25 ;  /* 0x0000041908002986 */ /* 0x0005e2000c101924 */
[----:B0-----:R-:W-:Y:S01]  /*f210*/  LEA.HI.X R11, R154, R13, R20, 0x2, P4 ;  /* 0x0000000d9a0b7211 */ /* 0x001fe200020f1414 */
[----:B------:R-:W-:Y:S08]  /*f220*/  @!P3 BRA `(.L_x_291) ;  /* 0x000000000004b947 */ /* 0x000ff00003800000 */
[----:B------:R0:W5:Y:S02]  /*f230*/  LDG.E.LTC128B R153, desc[UR36][R10.64] ;  /* 0x000000240a997981 */ /* 0x000164000c1e1920 */
.L_x_291:
[----:B------:R-:W-:Y:S05]  /*f240*/  BSYNC B1 ;  /* 0x0000000000017941 */ /* 0x000fea0003800000 */
.L_x_290:
[----:B-----5:R-:W-:Y:S01]  /*f250*/  LOP3.LUT R3, R153, 0xffffe000, RZ, 0xc0, !PT ;  /* 0xffffe00099037812 */ /* 0x020fe200078ec0ff */
[----:B------:R-:W-:Y:S01]  /*f260*/  IMAD.WIDE.U32 R22, R22, UR43, R14 ;  /* 0x0000002b16167c25 */ /* 0x000fe2000f8e000e */
[----:B0-----:R-:W-:Y:S01]  /*f270*/  IADD3 R10, P2, R8, R161, RZ ;  /* 0x000000a1080a7210 */ /* 0x001fe20007f5e0ff */
[----:B------:R-:W-:Y:S01]  /*f280*/  BSSY B1, `(.L_x_292) ;  /* 0x000000c000017945 */ /* 0x000fe20003800000 */
[----:B------:R-:W-:Y:S01]  /*f290*/  ISETP.GT.AND P5, PT, R0, 0x1, P1 ;  /* 0x000000010000780c */ /* 0x000fe20000fa4270 */
[----:B------:R-:W-:Y:S01]  /*f2a0*/  FMUL R3, R3, R16 ;  /* 0x0000001003037220 */ /* 0x000fe20000400000 */
[----:B------:R-:W-:Y:S01]  /*f2b0*/  IMAD.IADD R159, R159, 0x1, R23 ;  /* 0x000000019f9f7824 */ /* 0x000fe200078e0217 */
[----:B------:R-:W-:Y:S01]  /*f2c0*/  LEA R12, P4, R22, R12, 0x2 ;  /* 0x0000000c160c7211 */ /* 0x000fe200078810ff */
[----:B------:R-:W-:Y:S02]  /*f2d0*/  IMAD.X R11, R9, 0x1, R160, P2 ;  /* 0x00000001090b7824 */ /* 0x000fe400010e06a0 */
[----:B------:R-:W-:Y:S01]  /*f2e0*/  FFMA R3, R26, R2, R3 ;  /* 0x000000021a037223 */ /* 0x000fe20000000003 */
[----:B------:R-:W-:-:S04]  /*f2f0*/  LEA.HI.X R13, R22, R13, R159, 0x2, P4 ;  /* 0x0000000d160d7211 */ /* 0x000fc800020f149f */
[----:B------:R-:W-:-:S05]  /*f300*/  F2FP.TF32.F32.PACK_B R3, R3 ;  /* 0x00000003ff03723e */ /* 0x000fca00024050ff */
[----:B------:R0:W-:Y:S01]  /*f310*/  @P3 STG.E desc[UR36][R10.64], R3 ;  /* 0x000000030a003986 */ /* 0x0001e2000c101924 */
[----:B------:R-:W-:Y:S05]  /*f320*/  @!P5 BRA `(.L_x_293) ;  /* 0x000000000004d947 */ /* 0x000fea0003800000 */
[----:B------:R3:W5:Y:S02]  /*f330*/  LDG.E.LTC128B R153, desc[UR36][R12.64+0x4] ;  /* 0x000004240c997981 */ /* 0x000764000c1e1920 */
.L_x_293:
[----:B------:R-:W-:Y:S05]  /*f340*/  BSYNC B1 ;  /* 0x0000000000017941 */ /* 0x000fea0003800000 */
.L_x_292:
[----:B0----5:R-:W-:Y:S01]  /*f350*/  LOP3.LUT R3, R153, 0xffffe000, RZ, 0xc0, !PT ;  /* 0xffffe00099037812 */ /* 0x021fe200078ec0ff */
[----:B------:R-:W-:Y:S01]  /*f360*/  BSSY B1, `(.L_x_294) ;  /* 0x0000008000017945 */ /* 0x000fe20003800000 */
[----:B------:R-:W-:-:S03]  /*f370*/  ISETP.GT.AND P2, PT, R0, 0x8, P0 ;  /* 0x000000080000780c */ /* 0x000fc60000744270 */
[----:B------:R-:W-:-:S04]  /*f380*/  FMUL R14, R3, R16 ;  /* 0x00000010030e7220 */ /* 0x000fc80000400000 */
[----:B------:R-:W-:-:S05]  /*f390*/  FFMA R27, R27, R2, R14 ;  /* 0x000000021b1b7223 */ /* 0x000fca000000000e */
[----:B------:R-:W-:-:S05]  /*f3a0*/  F2FP.TF32.F32.PACK_B R27, R27 ;  /* 0x0000001bff1b723e */ /* 0x000fca00024050ff */
[----:B------:R0:W-:Y:S01]  /*f3b0*/  @P5 STG.E desc[UR36][R10.64+0x4], R27 ;  /* 0x0000041b0a005986 */ /* 0x0001e2000c101924 */
[----:B------:R-:W-:Y:S05]  /*f3c0*/  @!P2 BRA `(.L_x_295) ;  /* 0x000000000004a947 */ /* 0x000fea0003800000 */
[----:B------:R4:W5:Y:S02]  /*f3d0*/  LDG.E.LTC128B R153, desc[UR36][R6.64+0x20] ;  /* 0x0000202406997981 */ /* 0x000964000c1e1920 */
.L_x_295:
[----:B------:R-:W-:Y:S05]  /*f3e0*/  BSYNC B1 ;  /* 0x0000000000017941 */ /* 0x000fea0003800000 */
.L_x_294:
[----:B-----5:R-:W-:Y:S01]  /*f3f0*/  LOP3.LUT R3, R153, 0xffffe000, RZ, 0xc0, !PT ;  /* 0xffffe00099037812 */ /* 0x020fe200078ec0ff */
        /* <DEDUP_REMOVED lines=8> */
.L_x_297:
[----:B------:R-:W-:Y:S05]  /*f480*/  BSYNC B1 ;  /* 0x0000000000017941 */ /* 0x000fea0003800000 */
.L_x_296:
        /* <DEDUP_REMOVED lines=9> */
.L_x_299:
[----:B------:R-:W-:Y:S05]  /*f520*/  BSYNC B1 ;  /* 0x0000000000017941 */ /* 0x000fea0003800000 */
.L_x_298:
[----:B-----5:R-:W-:Y:S01]  /*f530*/  LOP3.LUT R3, R153, 0xffffe000, RZ, 0xc0, !PT ;  /* 0xffffe00099037812 */ /* 0x020fe200078ec0ff */
[----:B------:R-:W-:Y:S01]  /*f540*/  BSSY B1, `(.L_x_300) ;  /* 0x000000a000017945 */ /* 0x000fe20003800000 */
[----:B------:R-:W-:Y:S02]  /*f550*/  IADD3 R10, P3, R161, R8, RZ ;  /* 0x00000008a10a7210 */ /* 0x000fe40007f7e0ff */
[----:B------:R-:W-:Y:S01]  /*f560*/  ISETP.GT.AND P2, PT, R0, 0x9, P1 ;  /* 0x000000090000780c */ /* 0x000fe20000f44270 */
[----:B------:R-:W-:Y:S02]  /*f570*/  FMUL R3, R3, R16 ;  /* 0x0000001003037220 */ /* 0x000fe40000400000 */
[----:B------:R-:W-:Y:S02]  /*f580*/  IMAD.X R11, R160, 0x1, R9, P3 ;  /* 0x00000001a00b7824 */ /* 0x000fe400018e0609 */
[----:B------:R-:W-:-:S05]  /*f590*/  FFMA R3, R30, R2, R3 ;  /* 0x000000021e037223 */ /* 0x000fca0000000003 */
[----:B------:R-:W-:-:S05]  /*f5a0*/  F2FP.TF32.F32.PACK_B R3, R3 ;  /* 0x00000003ff03723e */ /* 0x000fca00024050ff */
[----:B------:R0:W-:Y:S01]  /*f5b0*/  @P4 STG.E desc[UR36][R10.64+0x20], R3 ;  /* 0x000020030a004986 */ /* 0x0001e2000c101924 */
[----:B------:R-:W-:Y:S05]  /*f5c0*/  @!P2 BRA `(.L_x_301) ;  /* 0x000000000004a947 */ /* 0x000fea0003800000 */
[----:B------:R0:W5:Y:S02]  /*f5d0*/  LDG.E.LTC128B R153, desc[UR36][R12.64+0x24] ;  /* 0x000024240c997981 */ /* 0x000164000c1e1920 */
.L_x_301:
[----:B------:R-:W-:Y:S05]  /*f5e0*/  BSYNC B1 ;  /* 0x0000000000017941 */ /* 0x000fea0003800000 */
.L_x_300:
[----:B0----5:R-:W-:Y:S01]  /*f5f0*/  LOP3.LUT R3, R153, 0xffffe000, RZ, 0xc0, !PT ;  /* 0xffffe00099037812 */ /* 0x021fe200078ec0ff */
[----:B------:R-:W-:Y:S01]  /*f600*/  BSSY B1, `(.L_x_302) ;  /* 0x000000a000017945 */ /* 0x000fe20003800000 */
[----:B------:R-:W-:Y:S02]  /*f610*/  IADD3 R4, P3, P4, R161, R4, R165 ;  /* 0x00000004a1047210 */ /* 0x000fe40007c7e0a5 */
[----:B------:R-:W-:Y:S01]  /*f620*/  ISETP.GT.AND P5, PT, R0, 0x10, P0 ;  /* 0x000000100000780c */ /* 0x000fe200007a4270 */
[----:B------:R-:W-:Y:S01]  /*f630*/  FMUL R10, R3, R16 ;  /* 0x00000010030a7220 */ /* 0x000fe20000400000 */
[----:B------:R-:W-:-:S03]  /*f640*/  IADD3.X R5, R160, R5, R167, P3, P4 ;  /* 0x00000005a0057210 */ /* 0x000fc60001fe84a7 */
[----:B------:R-:W-:-:S05]  /*f650*/  FFMA R31, R31, R2, R10 ;  /* 0x000000021f1f7223 */ /* 0x000fca000000000a */
[----:B------:R-:W-:-:S05]  /*f660*/  F2FP.TF32.F32.PACK_B R31, R31 ;  /* 0x0000001fff1f723e */ /* 0x000fca00024050ff */
[----:B------:R0:W-:Y:S01]  /*f670*/  @P2 STG.E desc[UR36][R4.64+0x24], R31 ;  /* 0x0000241f04002986 */ /* 0x0001e2000c101924 */
[----:B------:R-:W-:Y:S05]  /*f680*/  @!P5 BRA `(.L_x_303) ;  /* 0x000000000004d947 */ /* 0x000fea0003800000 */
[----:B------:R0:W5:Y:S02]  /*f690*/  LDG.E.LTC128B R153, desc[UR36][R6.64+0x40] ;  /* 0x0000402406997981 */ /* 0x000164000c1e1920 */
.L_x_303:
[----:B------:R-:W-:Y:S05]  /*f6a0*/  BSYNC B1 ;  /* 0x0000000000017941 */ /* 0x000fea0003800000 */
.L_x_302:
        /* <DEDUP_REMOVED lines=9> */
.L_x_305:
[----:B------:R-:W-:Y:S05]  /*f740*/  BSYNC B1 ;  /* 0x0000000000017941 */ /* 0x000fea0003800000 */
.L_x_304:
        /* <DEDUP_REMOVED lines=9> */
.L_x_307:
[----:B------:R-:W-:Y:S05]  /*f7e0*/  BSYNC B1 ;  /* 0x0000000000017941 */ /* 0x000fea0003800000 */
.L_x_306:
        /* <DEDUP_REMOVED lines=9> */
.L_x_309:
[----:B------:R-:W-:Y:S05]  /*f880*/  BSYNC B1 ;  /* 0x0000000000017941 */ /* 0x000fea0003800000 */
.L_x_308:
        /* <DEDUP_REMOVED lines=9> */
.L_x_311:
[----:B------:R-:W-:Y:S05]  /*f920*/  BSYNC B1 ;  /* 0x0000000000017941 */ /* 0x000fea0003800000 */
.L_x_310:
        /* <DEDUP_REMOVED lines=9> */
.L_x_313:
[----:B------:R-:W-:Y:S05]  /*f9c0*/  BSYNC B1 ;  /* 0x0000000000017941 */ /* 0x000fea0003800000 */
.L_x_312:
        /* <DEDUP_REMOVED lines=9> */
.L_x_315:
[----:B------:R-:W-:Y:S05]  /*fa60*/  BSYNC B1 ;  /* 0x0000000000017941 */ /* 0x000fea0003800000 */
.L_x_314:
        /* <DEDUP_REMOVED lines=9> */
.L_x_317:
[----:B------:R-:W-:Y:S05]  /*fb00*/  BSYNC B1 ;  /* 0x0000000000017941 */ /* 0x000fea0003800000 */
.L_x_316:
        /* <DEDUP_REMOVED lines=9> */
.L_x_319:
[----:B------:R-:W-:Y:S05]  /*fba0*/  BSYNC B1 ;  /* 0x0000000000017941 */ /* 0x000fea0003800000 */
.L_x_318:
        /* <DEDUP_REMOVED lines=9> */
.L_x_321:
[----:B------:R-:W-:Y:S05]  /*fc40*/  BSYNC B1 ;  /* 0x0000000000017941 */ /* 0x000fea0003800000 */
.L_x_320:
        /* <DEDUP_REMOVED lines=9> */
.L_x_323:
[----:B------:R-:W-:Y:S05]  /*fce0*/  BSYNC B1 ;  /* 0x0000000000017941 */ /* 0x000fea0003800000 */
.L_x_322:
        /* <DEDUP_REMOVED lines=9> */
.L_x_325:
[----:B------:R-:W-:Y:S05]  /*fd80*/  BSYNC B1 ;  /* 0x0000000000017941 */ /* 0x000fea0003800000 */
.L_x_324:
        /* <DEDUP_REMOVED lines=9> */
.L_x_327:
[----:B------:R-:W-:Y:S05]  /*fe20*/  BSYNC B1 ;  /* 0x0000000000017941 */ /* 0x000fea0003800000 */
.L_x_326:
        /* <DEDUP_REMOVED lines=9> */
.L_x_329:
[----:B------:R-:W-:Y:S05]  /*fec0*/  BSYNC B1 ;  /* 0x0000000000017941 */ /* 0x000fea0003800000 */
.L_x_328:
        /* <DEDUP_REMOVED lines=9> */
.L_x_331:
[----:B------:R-:W-:Y:S05]  /*ff60*/  BSYNC B1 ;  /* 0x0000000000017941 */ /* 0x000fea0003800000 */
.L_x_330:
        /* <DEDUP_REMOVED lines=9> */
.L_x_333:
[----:B------:R-:W-:Y:S05]  /*10000*/  BSYNC B1 ;  /* 0x0000000000017941 */ /* 0x000fea0003800000 */
.L_x_332:
        /* <DEDUP_REMOVED lines=9> */
.L_x_335:
[----:B------:R-:W-:Y:S05]  /*100a0*/  BSYNC B1 ;  /* 0x0000000000017941 */ /* 0x000fea0003800000 */
.L_x_334:
        /* <DEDUP_REMOVED lines=9> */
.L_x_337:
[----:B------:R-:W-:Y:S05]  /*10140*/  BSYNC B1 ;  /* 0x0000000000017941 */ /* 0x000fea0003800000 */
.L_x_336:
        /* <DEDUP_REMOVED lines=9> */
.L_x_339:
[----:B------:R-:W-:Y:S05]  /*101e0*/  BSYNC B1 ;  /* 0x0000000000017941 */ /* 0x000fea0003800000 */
.L_x_338:
        /* <DEDUP_REMOVED lines=9> */
.L_x_341:
[----:B------:R-:W-:Y:S05]  /*10280*/  BSYNC B1 ;  /* 0x0000000000017941 */ /* 0x000fea0003800000 */
.L_x_340:
        /* <DEDUP_REMOVED lines=9> */
.L_x_343:
[----:B------:R-:W-:Y:S05]  /*10320*/  BSYNC B1 ;  /* 0x0000000000017941 */ /* 0x000fea0003800000 */
.L_x_342:
        /* <DEDUP_REMOVED lines=9> */
.L_x_345:
[----:B------:R-:W-:Y:S05]  /*103c0*/  BSYNC B1 ;  /* 0x0000000000017941 */ /* 0x000fea0003800000 */
.L_x_344:
        /* <DEDUP_REMOVED lines=9> */
.L_x_347:
[----:B------:R-:W-:Y:S05]  /*10460*/  BSYNC B1 ;  /* 0x0000000000017941 */ /* 0x000fea0003800000 */
.L_x_346:
        /* <DEDUP_REMOVED lines=9> */
.L_x_349:
[----:B------:R-:W-:Y:S05]  /*10500*/  BSYNC B1 ;  /* 0x0000000000017941 */ /* 0x000fea0003800000 */
.L_x_348:
        /* <DEDUP_REMOVED lines=9> */
.L_x_351:
[----:B------:R-:W-:Y:S05]  /*105a0*/  BSYNC B1 ;  /* 0x0000000000017941 */ /* 0x000fea0003800000 */
.L_x_350:
        /* <DEDUP_REMOVED lines=9> */
.L_x_353:
[----:B------:R-:W-:Y:S05]  /*10640*/  BSYNC B1 ;  /* 0x0000000000017941 */ /* 0x000fea0003800000 */
.L_x_352:
        /* <DEDUP_REMOVED lines=9> */
.L_x_355:
[----:B------:R-:W-:Y:S05]  /*106e0*/  BSYNC B1 ;  /* 0x0000000000017941 */ /* 0x000fea0003800000 */
.L_x_354:
        /* <DEDUP_REMOVED lines=9> */
.L_x_357:
[----:B------:R-:W-:Y:S05]  /*10780*/  BSYNC B1 ;  /* 0x0000000000017941 */ /* 0x000fea0003800000 */
.L_x_356:
        /* <DEDUP_REMOVED lines=9> */
.L_x_359:
[----:B------:R-:W-:Y:S05]  /*10820*/  BSYNC B1 ;  /* 0x0000000000017941 */ /* 0x000fea0003800000 */
.L_x_358:
        /* <DEDUP_REMOVED lines=9> */
.L_x_361:
[----:B------:R-:W-:Y:S05]  /*108c0*/  BSYNC B1 ;  /* 0x0000000000017941 */ /* 0x000fea0003800000 */
.L_x_360:
        /* <DEDUP_REMOVED lines=9> */
.L_x_363:
[----:B------:R-:W-:Y:S05]  /*10960*/  BSYNC B1 ;  /* 0x0000000000017941 */ /* 0x000fea0003800000 */
.L_x_362:
        /* <DEDUP_REMOVED lines=9> */
.L_x_365:
[----:B------:R-:W-:Y:S05]  /*10a00*/  BSYNC B1 ;  /* 0x0000000000017941 */ /* 0x000fea0003800000 */
.L_x_364:
        /* <DEDUP_REMOVED lines=9> */
.L_x_367:
[----:B------:R-:W-:Y:S05]  /*10aa0*/  BSYNC B1 ;  /* 0x0000000000017941 */ /* 0x000fea0003800000 */
.L_x_366:
        /* <DEDUP_REMOVED lines=9> */
.L_x_369:
[----:B------:R-:W-:Y:S05]  /*10b40*/  BSYNC B1 ;  /* 0x0000000000017941 */ /* 0x000fea0003800000 */
.L_x_368:
        /* <DEDUP_REMOVED lines=9> */
.L_x_371:
[----:B------:R-:W-:Y:S05]  /*10be0*/  BSYNC B1 ;  /* 0x0000000000017941 */ /* 0x000fea0003800000 */
.L_x_370:
        /* <DEDUP_REMOVED lines=9> */
.L_x_373:
[----:B------:R-:W-:Y:S05]  /*10c80*/  BSYNC B1 ;  /* 0x0000000000017941 */ /* 0x000fea0003800000 */
.L_x_372:
        /* <DEDUP_REMOVED lines=9> */
.L_x_375:
[----:B------:R-:W-:Y:S05]  /*10d20*/  BSYNC B1 ;  /* 0x0000000000017941 */ /* 0x000fea0003800000 */
.L_x_374:
        /* <DEDUP_REMOVED lines=9> */
.L_x_377:
[----:B------:R-:W-:Y:S05]  /*10dc0*/  BSYNC B1 ;  /* 0x0000000000017941 */ /* 0x000fea0003800000 */
.L_x_376:
        /* <DEDUP_REMOVED lines=9> */
.L_x_379:
[----:B------:R-:W-:Y:S05]  /*10e60*/  BSYNC B1 ;  /* 0x0000000000017941 */ /* 0x000fea0003800000 */
.L_x_378:
        /* <DEDUP_REMOVED lines=9> */
.L_x_381:
[----:B------:R-:W-:Y:S05]  /*10f00*/  BSYNC B1 ;  /* 0x0000000000017941 */ /* 0x000fea0003800000 */
.L_x_380:
        /* <DEDUP_REMOVED lines=9> */
.L_x_383:
[----:B------:R-:W-:Y:S05]  /*10fa0*/  BSYNC B1 ;  /* 0x0000000000017941 */ /* 0x000fea0003800000 */
.L_x_382:
        /* <DEDUP_REMOVED lines=9> */
.L_x_385:
[----:B------:R-:W-:Y:S05]  /*11040*/  BSYNC B1 ;  /* 0x0000000000017941 */ /* 0x000fea0003800000 */
.L_x_384:
        /* <DEDUP_REMOVED lines=9> */
.L_x_387:
[----:B------:R-:W-:Y:S05]  /*110e0*/  BSYNC B1 ;  /* 0x0000000000017941 */ /* 0x000fea0003800000 */
.L_x_386:
        /* <DEDUP_REMOVED lines=9> */
.L_x_389:
[----:B------:R-:W-:Y:S05]  /*11180*/  BSYNC B1 ;  /* 0x0000000000017941 */ /* 0x000fea0003800000 */
.L_x_388:
        /* <DEDUP_REMOVED lines=9> */
.L_x_391:
[----:B------:R-:W-:Y:S05]  /*11220*/  BSYNC B1 ;  /* 0x0000000000017941 */ /* 0x000fea0003800000 */
.L_x_390:
        /* <DEDUP_REMOVED lines=9> */
.L_x_393:
[----:B------:R-:W-:Y:S05]  /*112c0*/  BSYNC B1 ;  /* 0x0000000000017941 */ /* 0x000fea0003800000 */
.L_x_392:
        /* <DEDUP_REMOVED lines=9> */
.L_x_395:
[----:B------:R-:W-:Y:S05]  /*11360*/  BSYNC B1 ;  /* 0x0000000000017941 */ /* 0x000fea0003800000 */
.L_x_394:
        /* <DEDUP_REMOVED lines=9> */
.L_x_397:
[----:B------:R-:W-:Y:S05]  /*11400*/  BSYNC B1 ;  /* 0x0000000000017941 */ /* 0x000fea0003800000 */
.L_x_396:
        /* <DEDUP_REMOVED lines=9> */
.L_x_399:
[----:B------:R-:W-:Y:S05]  /*114a0*/  BSYNC B1 ;  /* 0x0000000000017941 */ /* 0x000fea0003800000 */
.L_x_398:
        /* <DEDUP_REMOVED lines=9> */
.L_x_401:
[----:B------:R-:W-:Y:S05]  /*11540*/  BSYNC B1 ;  /* 0x0000000000017941 */ /* 0x000fea0003800000 */
.L_x_400:
        /* <DEDUP_REMOVED lines=9> */
.L_x_403:
[----:B------:R-:W-:Y:S05]  /*115e0*/  BSYNC B1 ;  /* 0x0000000000017941 */ /* 0x000fea0003800000 */
.L_x_402:
        /* <DEDUP_REMOVED lines=9> */
.L_x_405:
[----:B------:R-:W-:Y:S05]  /*11680*/  BSYNC B1 ;  /* 0x0000000000017941 */ /* 0x000fea0003800000 */
.L_x_404:
        /* <DEDUP_REMOVED lines=9> */
.L_x_407:
[----:B------:R-:W-:Y:S05]  /*11720*/  BSYNC B1 ;  /* 0x0000000000017941 */ /* 0x000fea0003800000 */
.L_x_406:
        /* <DEDUP_REMOVED lines=9> */
.L_x_409:
[----:B------:R-:W-:Y:S05]  /*117c0*/  BSYNC B1 ;  /* 0x0000000000017941 */ /* 0x000fea0003800000 */
.L_x_408:
        /* <DEDUP_REMOVED lines=9> */
.L_x_411:
[----:B------:R-:W-:Y:S05]  /*11860*/  BSYNC B1 ;  /* 0x0000000000017941 */ /* 0x000fea0003800000 */
.L_x_410:
        /* <DEDUP_REMOVED lines=9> */
.L_x_413:
[----:B------:R-:W-:Y:S05]  /*11900*/  BSYNC B1 ;  /* 0x0000000000017941 */ /* 0x000fea0003800000 */
.L_x_412:
        /* <DEDUP_REMOVED lines=9> */
.L_x_415:
[----:B------:R-:W-:Y:S05]  /*119a0*/  BSYNC B1 ;  /* 0x0000000000017941 */ /* 0x000fea0003800000 */
.L_x_414:
        /* <DEDUP_REMOVED lines=9> */
.L_x_417:
[----:B------:R-:W-:Y:S05]  /*11a40*/  BSYNC B1 ;  /* 0x0000000000017941 */ /* 0x000fea0003800000 */
.L_x_416:
        /* <DEDUP_REMOVED lines=9> */
.L_x_419:
[----:B------:R-:W-:Y:S05]  /*11ae0*/  BSYNC B1 ;  /* 0x0000000000017941 */ /* 0x000fea0003800000 */
.L_x_418:
        /* <DEDUP_REMOVED lines=9> */
.L_x_421:
[----:B------:R-:W-:Y:S05]  /*11b80*/  BSYNC B1 ;  /* 0x0000000000017941 */ /* 0x000fea0003800000 */
.L_x_420:
        /* <DEDUP_REMOVED lines=9> */
.L_x_423:
[----:B------:R-:W-:Y:S05]  /*11c20*/  BSYNC B1 ;  /* 0x0000000000017941 */ /* 0x000fea0003800000 */
.L_x_422:
        /* <DEDUP_REMOVED lines=9> */
.L_x_425:
[----:B------:R-:W-:Y:S05]  /*11cc0*/  BSYNC B1 ;  /* 0x0000000000017941 */ /* 0x000fea0003800000 */
.L_x_424:
        /* <DEDUP_REMOVED lines=9> */
.L_x_427:
[----:B------:R-:W-:Y:S05]  /*11d60*/  BSYNC B1 ;  /* 0x0000000000017941 */ /* 0x000fea0003800000 */
.L_x_426:
        /* <DEDUP_REMOVED lines=9> */
.L_x_429:
[----:B------:R-:W-:Y:S05]  /*11e00*/  BSYNC B1 ;  /* 0x0000000000017941 */ /* 0x000fea0003800000 */
.L_x_428:
        /* <DEDUP_REMOVED lines=9> */
.L_x_431:
[----:B------:R-:W-:Y:S05]  /*11ea0*/  BSYNC B1 ;  /* 0x0000000000017941 */ /* 0x000fea0003800000 */
.L_x_430:
        /* <DEDUP_REMOVED lines=9> */
.L_x_433:
[----:B------:R-:W-:Y:S05]  /*11f40*/  BSYNC B1 ;  /* 0x0000000000017941 */ /* 0x000fea0003800000 */
.L_x_432:
        /* <DEDUP_REMOVED lines=9> */
.L_x_435:
[----:B------:R-:W-:Y:S05]  /*11fe0*/  BSYNC B1 ;  /* 0x0000000000017941 */ /* 0x000fea0003800000 */
.L_x_434:
        /* <DEDUP_REMOVED lines=9> */
.L_x_437:
[----:B------:R-:W-:Y:S05]  /*12080*/  BSYNC B1 ;  /* 0x0000000000017941 */ /* 0x000fea0003800000 */
.L_x_436:
        /* <DEDUP_REMOVED lines=9> */
.L_x_439:
[----:B------:R-:W-:Y:S05]  /*12120*/  BSYNC B1 ;  /* 0x0000000000017941 */ /* 0x000fea0003800000 */
.L_x_438:
        /* <DEDUP_REMOVED lines=9> */
.L_x_441:
[----:B------:R-:W-:Y:S05]  /*121c0*/  BSYNC B1 ;  /* 0x0000000000017941 */ /* 0x000fea0003800000 */
.L_x_440:
        /* <DEDUP_REMOVED lines=9> */
.L_x_443:
[----:B------:R-:W-:Y:S05]  /*12260*/  BSYNC B1 ;  /* 0x0000000000017941 */ /* 0x000fea0003800000 */
.L_x_442:
        /* <DEDUP_REMOVED lines=9> */
.L_x_445:
[----:B------:R-:W-:Y:S05]  /*12300*/  BSYNC B1 ;  /* 0x0000000000017941 */ /* 0x000fea0003800000 */
.L_x_444:
        /* <DEDUP_REMOVED lines=9> */
.L_x_447:
[----:B------:R-:W-:Y:S05]  /*123a0*/  BSYNC B1 ;  /* 0x0000000000017941 */ /* 0x000fea0003800000 */
.L_x_446:
        /* <DEDUP_REMOVED lines=9> */
.L_x_449:
[----:B------:R-:W-:Y:S05]  /*12440*/  BSYNC B1 ;  /* 0x0000000000017941 */ /* 0x000fea0003800000 */
.L_x_448:
        /* <DEDUP_REMOVED lines=9> */
.L_x_451:
[----:B------:R-:W-:Y:S05]  /*124e0*/  BSYNC B1 ;  /* 0x0000000000017941 */ /* 0x000fea0003800000 */
.L_x_450:
        /* <DEDUP_REMOVED lines=9> */
.L_x_453:
[----:B------:R-:W-:Y:S05]  /*12580*/  BSYNC B1 ;  /* 0x0000000000017941 */ /* 0x000fea0003800000 */
.L_x_452:
        /* <DEDUP_REMOVED lines=9> */
.L_x_455:
[----:B------:R-:W-:Y:S05]  /*12620*/  BSYNC B1 ;  /* 0x0000000000017941 */ /* 0x000fea0003800000 */
.L_x_454:
        /* <DEDUP_REMOVED lines=9> */
.L_x_457:
[----:B------:R-:W-:Y:S05]  /*126c0*/  BSYNC B1 ;  /* 0x0000000000017941 */ /* 0x000fea0003800000 */
.L_x_456:
        /* <DEDUP_REMOVED lines=9> */
.L_x_459:
[----:B------:R-:W-:Y:S05]  /*12760*/  BSYNC B1 ;  /* 0x0000000000017941 */ /* 0x000fea0003800000 */
.L_x_458:
        /* <DEDUP_REMOVED lines=9> */
.L_x_461:
[----:B------:R-:W-:Y:S05]  /*12800*/  BSYNC B1 ;  /* 0x0000000000017941 */ /* 0x000fea0003800000 */
.L_x_460:
        /* <DEDUP_REMOVED lines=9> */
.L_x_463:
[----:B------:R-:W-:Y:S05]  /*128a0*/  BSYNC B1 ;  /* 0x0000000000017941 */ /* 0x000fea0003800000 */
.L_x_462:
        /* <DEDUP_REMOVED lines=9> */
.L_x_465:
[----:B------:R-:W-:Y:S05]  /*12940*/  BSYNC B1 ;  /* 0x0000000000017941 */ /* 0x000fea0003800000 */
.L_x_464:
        /* <DEDUP_REMOVED lines=9> */
.L_x_467:
[----:B------:R-:W-:Y:S05]  /*129e0*/  BSYNC B1 ;  /* 0x0000000000017941 */ /* 0x000fea0003800000 */
.L_x_466:
        /* <DEDUP_REMOVED lines=9> */
.L_x_469:
[----:B------:R-:W-:Y:S05]  /*12a80*/  BSYNC B1 ;  /* 0x0000000000017941 */ /* 0x000fea0003800000 */
.L_x_468:
        /* <DEDUP_REMOVED lines=9> */
.L_x_471:
[----:B------:R-:W-:Y:S05]  /*12b20*/  BSYNC B1 ;  /* 0x0000000000017941 */ /* 0x000fea0003800000 */
.L_x_470:
        /* <DEDUP_REMOVED lines=9> */
.L_x_473:
[----:B------:R-:W-:Y:S05]  /*12bc0*/  BSYNC B1 ;  /* 0x0000000000017941 */ /* 0x000fea0003800000 */
.L_x_472:
        /* <DEDUP_REMOVED lines=9> */
.L_x_475:
[----:B------:R-:W-:Y:S05]  /*12c60*/  BSYNC B1 ;  /* 0x0000000000017941 */ /* 0x000fea0003800000 */
.L_x_474:
        /* <DEDUP_REMOVED lines=9> */
.L_x_477:
[----:B------:R-:W-:Y:S05]  /*12d00*/  BSYNC B1 ;  /* 0x0000000000017941 */ /* 0x000fea0003800000 */
.L_x_476:
        /* <DEDUP_REMOVED lines=9> */
.L_x_479:
[----:B------:R-:W-:Y:S05]  /*12da0*/  BSYNC B1 ;  /* 0x0000000000017941 */ /* 0x000fea0003800000 */
.L_x_478:
        /* <DEDUP_REMOVED lines=9> */
.L_x_481:
[----:B------:R-:W-:Y:S05]  /*12e40*/  BSYNC B1 ;  /* 0x0000000000017941 */ /* 0x000fea0003800000 */
.L_x_480:
        /* <DEDUP_REMOVED lines=9> */
.L_x_483:
[----:B------:R-:W-:Y:S05]  /*12ee0*/  BSYNC B1 ;  /* 0x0000000000017941 */ /* 0x000fea0003800000 */
.L_x_482:
        /* <DEDUP_REMOVED lines=9> */
.L_x_485:
[----:B------:R-:W-:Y:S05]  /*12f80*/  BSYNC B1 ;  /* 0x0000000000017941 */ /* 0x000fea0003800000 */
.L_x_484:
        /* <DEDUP_REMOVED lines=9> */
.L_x_487:
[----:B------:R-:W-:Y:S05]  /*13020*/  BSYNC B1 ;  /* 0x0000000000017941 */ /* 0x000fea0003800000 */
.L_x_486:
        /* <DEDUP_REMOVED lines=9> */
.L_x_489:
[----:B------:R-:W-:Y:S05]  /*130c0*/  BSYNC B1 ;  /* 0x0000000000017941 */ /* 0x000fea0003800000 */
.L_x_488:
        /* <DEDUP_REMOVED lines=9> */
.L_x_491:
[----:B------:R-:W-:Y:S05]  /*13160*/  BSYNC B1 ;  /* 0x0000000000017941 */ /* 0x000fea0003800000 */
.L_x_490:
        /* <DEDUP_REMOVED lines=9> */
.L_x_493:
[----:B------:R-:W-:Y:S05]  /*13200*/  BSYNC B1 ;  /* 0x0000000000017941 */ /* 0x000fea0003800000 */
.L_x_492:
        /* <DEDUP_REMOVED lines=9> */
.L_x_495:
[----:B------:R-:W-:Y:S05]  /*132a0*/  BSYNC B1 ;  /* 0x0000000000017941 */ /* 0x000fea0003800000 */
.L_x_494:
        /* <DEDUP_REMOVED lines=9> */
.L_x_497:
[----:B------:R-:W-:Y:S05]  /*13340*/  BSYNC B1 ;  /* 0x0000000000017941 */ /* 0x000fea0003800000 */
.L_x_496:
        /* <DEDUP_REMOVED lines=9> */
.L_x_499:
[----:B------:R-:W-:Y:S05]  /*133e0*/  BSYNC B1 ;  /* 0x0000000000017941 */ /* 0x000fea0003800000 */
.L_x_498:
        /* <DEDUP_REMOVED lines=9> */
.L_x_501:
[----:B------:R-:W-:Y:S05]  /*13480*/  BSYNC B1 ;  /* 0x0000000000017941 */ /* 0x000fea0003800000 */
.L_x_500:
        /* <DEDUP_REMOVED lines=9> */
.L_x_503:
[----:B------:R-:W-:Y:S05]  /*13520*/  BSYNC B1 ;  /* 0x0000000000017941 */ /* 0x000fea0003800000 */
.L_x_502:
        /* <DEDUP_REMOVED lines=9> */
.L_x_505:
[----:B------:R-:W-:Y:S05]  /*135c0*/  BSYNC B1 ;  /* 0x0000000000017941 */ /* 0x000fea0003800000 */
.L_x_504:
        /* <DEDUP_REMOVED lines=9> */
.L_x_507:
[----:B------:R-:W-:Y:S05]  /*13660*/  BSYNC B1 ;  /* 0x0000000000017941 */ /* 0x000fea0003800000 */
.L_x_506:
        /* <DEDUP_REMOVED lines=9> */
.L_x_509:
[----:B------:R-:W-:Y:S05]  /*13700*/  BSYNC B1 ;  /* 0x0000000000017941 */ /* 0x000fea0003800000 */
.L_x_508:
        /* <DEDUP_REMOVED lines=9> */
.L_x_511:
[----:B------:R-:W-:Y:S05]  /*137a0*/  BSYNC B1 ;  /* 0x0000000000017941 */ /* 0x000fea0003800000 */
.L_x_510:
        /* <DEDUP_REMOVED lines=9> */
.L_x_513:
[----:B------:R-:W-:Y:S05]  /*13840*/  BSYNC B1 ;  /* 0x0000000000017941 */ /* 0x000fea0003800000 */
.L_x_512:
        /* <DEDUP_REMOVED lines=9> */
.L_x_515:
[----:B------:R-:W-:Y:S05]  /*138e0*/  BSYNC B1 ;  /* 0x0000000000017941 */ /* 0x000fea0003800000 */
.L_x_514:
        /* <DEDUP_REMOVED lines=9> */
.L_x_517:
[----:B------:R-:W-:Y:S05]  /*13980*/  BSYNC B1 ;  /* 0x0000000000017941 */ /* 0x000fea0003800000 */
.L_x_516:
        /* <DEDUP_REMOVED lines=9> */
.L_x_519:
[----:B------:R-:W-:Y:S05]  /*13a20*/  BSYNC B1 ;  /* 0x0000000000017941 */ /* 0x000fea0003800000 */
.L_x_518:
        /* <DEDUP_REMOVED lines=9> */
.L_x_521:
[----:B------:R-:W-:Y:S05]  /*13ac0*/  BSYNC B1 ;  /* 0x0000000000017941 */ /* 0x000fea0003800000 */
.L_x_520:
        /* <DEDUP_REMOVED lines=9> */
.L_x_523:
[----:B------:R-:W-:Y:S05]  /*13b60*/  BSYNC B1 ;  /* 0x0000000000017941 */ /* 0x000fea0003800000 */
.L_x_522:
        /* <DEDUP_REMOVED lines=9> */
.L_x_525:
[----:B------:R-:W-:Y:S05]  /*13c00*/  BSYNC B1 ;  /* 0x0000000000017941 */ /* 0x000fea0003800000 */
.L_x_524:
        /* <DEDUP_REMOVED lines=9> */
.L_x_527:
[----:B------:R-:W-:Y:S05]  /*13ca0*/  BSYNC B1 ;  /* 0x0000000000017941 */ /* 0x000fea0003800000 */
.L_x_526:
        /* <DEDUP_REMOVED lines=9> */
.L_x_529:
[----:B------:R-:W-:Y:S05]  /*13d40*/  BSYNC B1 ;  /* 0x0000000000017941 */ /* 0x000fea0003800000 */
.L_x_528:
        /* <DEDUP_REMOVED lines=9> */
.L_x_531:
[----:B------:R-:W-:Y:S05]  /*13de0*/  BSYNC B1 ;  /* 0x0000000000017941 */ /* 0x000fea0003800000 */
.L_x_530:
        /* <DEDUP_REMOVED lines=9> */
.L_x_533:
[----:B------:R-:W-:Y:S05]  /*13e80*/  BSYNC B1 ;  /* 0x0000000000017941 */ /* 0x000fea0003800000 */
.L_x_532:
        /* <DEDUP_REMOVED lines=9> */
.L_x_535:
[----:B------:R-:W-:Y:S05]  /*13f20*/  BSYNC B1 ;  /* 0x0000000000017941 */ /* 0x000fea0003800000 */
.L_x_534:
        /* <DEDUP_REMOVED lines=9> */
.L_x_537:
[----:B------:R-:W-:Y:S05]  /*13fc0*/  BSYNC B1 ;  /* 0x0000000000017941 */ /* 0x000fea0003800000 */
.L_x_536:
[----:B0----5:R-:W-:Y:S01]  /*13fd0*/  LOP3.LUT R3, R153, 0xffffe000, RZ, 0xc0, !PT ;  /* 0xffffe00099037812 */ /* 0x021fe200078ec0ff */
[----:B------:R-:W-:Y:S01]  /*13fe0*/  BSSY B1, `(.L_x_538) ;  /* 0x0000008000017945 */ /* 0x000fe20003800000 */
[----:B------:R-:W-:-:S03]  /*13ff0*/  ISETP.GT.AND P2, PT, R0, 0xf8, P1 ;  /* 0x000000f80000780c */ /* 0x000fc60000f44270 */
[----:B-1--4-:R-:W-:-:S04]  /*14000*/  FMUL R6, R3, R16 ;  /* 0x0000001003067220 */ /* 0x012fc80000400000 */
[----:B------:R-:W-:-:S05]  /*14010*/  FFMA R149, R149, R2, R6 ;  /* 0x0000000295957223 */ /* 0x000fca0000000006 */
[----:B------:R-:W-:-:S05]  /*14020*/  F2FP.TF32.F32.PACK_B R149, R149 ;  /* 0x00000095ff95723e */ /* 0x000fca00024050ff */
[----:B------:R0:W-:Y:S01]  /*14030*/  @P0 STG.E desc[UR36][R8.64+0x3e4], R149 ;  /* 0x0003e49508000986 */ /* 0x0001e2000c101924 */
[----:B------:R-:W-:Y:S05]  /*14040*/  @!P2 BRA `(.L_x_539) ;  /* 0x000000000004a947 */ /* 0x000fea0003800000 */
[----:B------:R1:W5:Y:S02]  /*14050*/  LDG.E.LTC128B R153, desc[UR36][R12.64+0x3e0] ;  /* 0x0003e0240c997981 */ /* 0x000364000c1e1920 */
.L_x_539:
[----:B------:R-:W-:Y:S05]  /*14060*/  BSYNC B1 ;  /* 0x0000000000017941 */ /* 0x000fea0003800000 */
.L_x_538:
        /* <DEDUP_REMOVED lines=9> */
.L_x_541:
[----:B------:R-:W-:Y:S05]  /*14100*/  BSYNC B1 ;  /* 0x0000000000017941 */ /* 0x000fea0003800000 */
.L_x_540:
[----:B------:R-:W-:Y:S05]  /*14110*/  @!P1 BRA `(.L_x_542) ;  /* 0x00000050004c9947 */ /* 0x000fea0003800000 */
[----:B-----5:R-:W-:-:S05]  /*14120*/  LOP3.LUT R153, R153, 0xffffe000, RZ, 0xc0, !PT ;  /* 0xffffe00099997812 */ /* 0x020fca00078ec0ff */
[----:B------:R-:W-:-:S04]  /*14130*/  FMUL R0, R153, R16 ;  /* 0x0000001099007220 */ /* 0x000fc80000400000 */
[----:B------:R-:W-:-:S05]  /*14140*/  FFMA R151, R151, R2, R0 ;  /* 0x0000000297977223 */ /* 0x000fca0000000000 */
[----:B------:R-:W-:-:S05]  /*14150*/  F2FP.TF32.F32.PACK_B R151, R151 ;  /* 0x00000097ff97723e */ /* 0x000fca00024050ff */
[----:B------:R0:W-:Y:S01]  /*14160*/  STG.E desc[UR36][R4.64+0x3e4], R151 ;  /* 0x0003e49704007986 */ /* 0x0001e2000c101924 */
[----:B------:R-:W-:Y:S05]  /*14170*/  BRA `(.L_x_542) ;  /* 0x0000005000347947 */ /* 0x000fea0003800000 */
.L_x_35:
[----:B------:R-:W2:Y:S01]  /*14180*/  LDL.LU R3, [R1] ;  /* 0x0000000001037983 */ /* 0x000ea20000300800 */
[----:B------:R-:W-:-:S03]  /*14190*/  ULDC.64 UR4, c[0x0][0x5c0] ;  /* 0x0001700000047ab9 */ /* 0x000fc60000000a00 */
[----:B------:R-:W3:Y:S04]  /*141a0*/  LDL.LU R9, [R1+0x8] ;  /* 0x0000080001097983 */ /* 0x000ee80000300800 */
[----:B------:R-:W4:Y:S04]  /*141b0*/  LDL.LU R8, [R1+0x54] ;  /* 0x0000540001087983 */ /* 0x000f280000300800 */
[----:B------:R-:W5:Y:S04]  /*141c0*/  LDL.LU R235, [R1+0x8c] ;  /* 0x00008c0001eb7983 */ /* 0x000f680000300800 */
        /* <DEDUP_REMOVED lines=91> */
[----:B------:R-:W5:Y:S01]  /*14780*/  LDL.LU R12, [R1+0x1fc] ;  /* 0x0001fc00010c7983 */ /* 0x000f620000300800 */
[----:B--2---:R-:W-:Y:S01]  /*14790*/  FMUL R3, R3, R2 ;  /* 0x0000000203037220 */ /* 0x004fe20000400000 */
[----:B------:R-:W-:-:S02]  /*147a0*/  LEA R4, P0, R6, UR4, 0x2 ;  /* 0x0000000406047c11 */ /* 0x000fc4000f8010ff */
[----:B------:R-:W2:Y:S02]  /*147b0*/  LDL.LU R7, [R1+0x4] ;  /* 0x0000040001077983 */ /* 0x000ea40000300800 */
[----:B------:R-:W-:Y:S02]  /*147c0*/  LEA.HI.X R5, R6, UR5, R10, 0x2, P0 ;  /* 0x0000000506057c11 */ /* 0x000fe400080f140a */
[----:B------:R-:W-:Y:S01]  /*147d0*/  F2FP.TF32.F32.PACK_B R3, R3 ;  /* 0x00000003ff03723e */ /* 0x000fe200024050ff */
[----:B------:R-:W5:Y:S01]  /*147e0*/  LDL.LU R10, [R1+0x5c] ;  /* 0x00005c00010a7983 */ /* 0x000f620000300800 */
[----:B------:R-:W-:-:S03]  /*147f0*/  ISETP.GT.AND P0, PT, R0, 0x1, P3 ;  /* 0x000000010000780c */ /* 0x000fc60001f04270 */
[----:B------:R2:W-:Y:S01]  /*14800*/  @P1 STG.E desc[UR36][R4.64], R3 ;  /* 0x0000000304001986 */ /* 0x0005e2000c101924 */
[----:B------:R-:W-:Y:S01]  /*14810*/  ISETP.GT.AND P2, PT, R158, 0x8, PT ;  /* 0x000000089e00780c */ /* 0x000fe20003f44270 */
[----:B--2---:R-:W-:-:S05]  /*14820*/  FMUL R3, R7, R2 ;  /* 0x0000000207037220 */ /* 0x004fca0000400000 */
[----:B------:R-:W-:-:S05]  /*14830*/  F2FP.TF32.F32.PACK_B R3, R3 ;  /* 0x00000003ff03723e */ /* 0x000fca00024050ff */
[----:B------:R0:W-:Y:S04]  /*14840*/  @P0 STG.E desc[UR36][R4.64+0x4], R3 ;  /* 0x0000040304000986 */ /* 0x0001e8000c101924 */
[----:B0-----:R-:W2:Y:S01]  /*14850*/  LDL.LU R3, [R1+0xc] ;  /* 0x00000c0001037983 */ /* 0x001ea20000300800 */
[----:B------:R-:W-:Y:S01]  /*14860*/  USHF.L.U32 UR5, UR8, 0x5, URZ ;  /* 0x0000000508057899 */ /* 0x000fe2000800063f */
[----:B------:R-:W-:Y:S01]  /*14870*/  ISETP.GT.AND P0, PT, R0, RZ, P2 ;  /* 0x000000ff0000720c */ /* 0x000fe20001704270 */
[----:B------:R-:W-:Y:S01]  /*14880*/  USHF.L.U64.HI UR4, UR8, 0x5, UR9 ;  /* 0x0000000508047899 */ /* 0x000fe20008010209 */
[----:B---3--:R-:W-:-:S03]  /*14890*/  FMUL R9, R9, R2 ;  /* 0x0000000209097220 */ /* 0x008fc60000400000 */
[----:B------:R-:W-:Y:S02]  /*148a0*/  IADD3 R6, P1, R4, UR5, RZ ;  /* 0x0000000504067c10 */ /* 0x000fe4000ff3e0ff */
[----:B------:R-:W-:Y:S02]  /*148b0*/  F2FP.TF32.F32.PACK_B R9, R9 ;  /* 0x00000009ff09723e */ /* 0x000fe400024050ff */
[----:B------:R-:W-:-:S05]  /*148c0*/  IADD3.X R7, R5, UR4, RZ, P1, !PT ;  /* 0x0000000405077c10 */ /* 0x000fca0008ffe4ff */
[----:B------:R0:W-:Y:S01]  /*148d0*/  @P0 STG.E desc[UR36][R6.64], R9 ;  /* 0x0000000906000986 */ /* 0x0001e2000c101924 */
[----:B------:R-:W-:-:S03]  /*148e0*/  ISETP.GT.AND P0, PT, R0, 0x1, P2 ;  /* 0x000000010000780c */ /* 0x000fc60001704270 */
[----:B0-----:R-:W3:Y:S01]  /*148f0*/  LDL.LU R9, [R1+0x60] ;  /* 0x0000600001097983 */ /* 0x001ee20000300800 */
[----:B--2---:R-:W-:-:S05]  /*14900*/  FMUL R3, R3, R2 ;  /* 0x0000000203037220 */ /* 0x004fca0000400000 */
[----:B------:R-:W-:-:S05]  /*14910*/  F2FP.TF32.F32.PACK_B R3, R3 ;  /* 0x00000003ff03723e */ /* 0x000fca00024050ff */
[----:B------:R0:W-:Y:S04]  /*14920*/  @P0 STG.E desc[UR36][R6.64+0x4], R3 ;  /* 0x0000040306000986 */ /* 0x0001e8000c101924 */
[----:B0-----:R-:W2:Y:S01]  /*14930*/  LDL.LU R3, [R1+0x10] ;  /* 0x0000100001037983 */ /* 0x001ea20000300800 */
[----:B------:R-:W-:Y:S01]  /*14940*/  ISETP.GT.AND P0, PT, R0, 0x8, P3 ;  /* 0x000000080000780c */ /* 0x000fe20001f04270 */
[----:B--2---:R-:W-:-:S05]  /*14950*/  FMUL R3, R3, R2 ;  /* 0x0000000203037220 */ /* 0x004fca0000400000 */
[----:B------:R-:W-:-:S07]  /*14960*/  F2FP.TF32.F32.PACK_B R3, R3 ;  /* 0x00000003ff03723e */ /* 0x000fce00024050ff */
        /* <DEDUP_REMOVED lines=82> */
[C---:B------:R-:W-:Y:S02]  /*14e90*/  ISETP.GT.AND P1, PT, R0.reuse, 0x29, P3 ;  /* 0x000000290000780c */ /* 0x040fe40001f24270 */
[----:B------:R-:W-:Y:S01]  /*14ea0*/  ISETP.GT.AND P0, PT, R0, 0x28, P2 ;  /* 0x000000280000780c */ /* 0x000fe20001704270 */
[----:B----4-:R-:W-:-:S05]  /*14eb0*/  FMUL R8, R8, R2 ;  /* 0x0000000208087220 */ /* 0x010fca0000400000 */
[----:B------:R-:W-:-:S05]  /*14ec0*/  F2FP.TF32.F32.PACK_B R8, R8 ;  /* 0x00000008ff08723e */ /* 0x000fca00024050ff */
[----:B------:R0:W-:Y:S04]  /*14ed0*/  @P1 STG.E desc[UR36][R4.64+0xa4], R8 ;  /* 0x0000a40804001986 */ /* 0x0001e8000c101924 */
[----:B0-----:R-:W4:Y:S01]  /*14ee0*/  LDL.LU R8, [R1+0x64] ;  /* 0x0000640001087983 */ /* 0x001f220000300800 */
[----:B--2---:R-:W-:-:S05]  /*14ef0*/  FMUL R3, R3, R2 ;  /* 0x0000000203037220 */ /* 0x004fca0000400000 */
[----:B------:R-:W-:-:S05]  /*14f00*/  F2FP.TF32.F32.PACK_B R3, R3 ;  /* 0x00000003ff03723e */ /* 0x000fca00024050ff */
[----:B------:R0:W-:Y:S04]  /*14f10*/  @P0 STG.E desc[UR36][R6.64+0xa0], R3 ;  /* 0x0000a00306000986 */ /* 0x0001e8000c101924 */
[----:B0-----:R-:W2:Y:S01]  /*14f20*/  LDL.LU R3, [R1+0x68] ;  /* 0x0000680001037983 */ /* 0x001ea20000300800 */
[C---:B------:R-:W-:Y:S02]  /*14f30*/  ISETP.GT.AND P1, PT, R0.reuse, 0x29, P2 ;  /* 0x000000290000780c */ /* 0x040fe40001724270 */
[----:B------:R-:W-:Y:S01]  /*14f40*/  ISETP.GT.AND P4, PT, R0, 0x30, P3 ;  /* 0x000000300000780c */ /* 0x000fe20001f84270 */
[-C--:B-----5:R-:W-:Y:S01]  /*14f50*/  FMUL R10, R10, R2.reuse ;  /* 0x000000020a0a7220 */ /* 0x0a0fe20000400000 */
[C---:B------:R-:W-:Y:S01]  /*14f60*/  ISETP.GT.AND P5, PT, R0.reuse, 0x31, P3 ;  /* 0x000000310000780c */ /* 0x040fe20001fa4270 */
[-C--:B---3--:R-:W-:Y:S01]  /*14f70*/  FMUL R9, R9, R2.reuse ;  /* 0x0000000209097220 */ /* 0x088fe20000400000 */
[----:B------:R-:W-:Y:S01]  /*14f80*/  ISETP.GT.AND P0, PT, R0, 0x30, P2 ;  /* 0x000000300000780c */ /* 0x000fe20001704270 */
[----:B----4-:R-:W-:Y:S01]  /*14f90*/  FMUL R8, R8, R2 ;  /* 0x0000000208087220 */ /* 0x010fe20000400000 */
[----:B------:R-:W-:-:S02]  /*14fa0*/  F2FP.TF32.F32.PACK_B R10, R10 ;  /* 0x0000000aff0a723e */ /* 0x000fc400024050ff */
[----:B------:R-:W-:Y:S02]  /*14fb0*/  F2FP.TF32.F32.PACK_B R9, R9 ;  /* 0x00000009ff09723e */ /* 0x000fe400024050ff */
[----:B------:R-:W-:Y:S01]  /*14fc0*/  F2FP.TF32.F32.PACK_B R8, R8 ;  /* 0x00000008ff08723e */ /* 0x000fe200024050ff */
[----:B------:R0:W-:Y:S04]  /*14fd0*/  @P1 STG.E desc[UR36][R6.64+0xa4], R10 ;  /* 0x0000a40a06001986 */ /* 0x0001e8000c101924 */
[----:B------:R1:W-:Y:S04]  /*14fe0*/  @P4 STG.E desc[UR36][R4.64+0xc0], R9 ;  /* 0x0000c00904004986 */ /* 0x0003e8000c101924 */
[----:B------:R3:W-:Y:S04]  /*14ff0*/  @P5 STG.E desc[UR36][R4.64+0xc4], R8 ;  /* 0x0000c40804005986 */ /* 0x0007e8000c101924 */
[----:B0-----:R-:W4:Y:S04]  /*15000*/  LDL.LU R10, [R1+0x6c] ;  /* 0x00006c00010a7983 */ /* 0x001f280000300800 */
[----:B-1----:R-:W5:Y:S04]  /*15010*/  LDL.LU R9, [R1+0x70] ;  /* 0x0000700001097983 */ /* 0x002f680000300800 */
[----:B---3--:R-:W3:Y:S01]  /*15020*/  LDL.LU R8, [R1+0x78] ;  /* 0x0000780001087983 */ /* 0x008ee20000300800 */
[----:B--2---:R-:W-:-:S05]  /*15030*/  FMUL R3, R3, R2 ;  /* 0x0000000203037220 */ /* 0x004fca0000400000 */
[----:B------:R-:W-:-:S05]  /*15040*/  F2FP.TF32.F32.PACK_B R3, R3 ;  /* 0x00000003ff03723e */ /* 0x000fca00024050ff */
[----:B------:R0:W-:Y:S04]  /*15050*/  @P0 STG.E desc[UR36][R6.64+0xc0], R3 ;  /* 0x0000c00306000986 */ /* 0x0001e8000c101924 */
[----:B0-----:R-:W2:Y:S01]  /*15060*/  LDL.LU R3, [R1+0x74] ;  /* 0x0000740001037983 */ /* 0x001ea20000300800 */
[C---:B------:R-:W-:Y:S02]  /*15070*/  ISETP.GT.AND P1, PT, R0.reuse, 0x31, P2 ;  /* 0x000000310000780c */ /* 0x040fe40001724270 */
[----:B------:R-:W-:Y:S01]  /*15080*/  ISETP.GT.AND P4, PT, R0, 0x38, P3 ;  /* 0x000000380000780c */ /* 0x000fe20001f84270 */
[-C--:B----4-:R-:W-:Y:S01]  /*15090*/  FMUL R10, R10, R2.reuse ;  /* 0x000000020a0a7220 */ /* 0x090fe20000400000 */
[C---:B------:R-:W-:Y:S01]  /*150a0*/  ISETP.GT.AND P5, PT, R0.reuse, 0x39, P3 ;  /* 0x000000390000780c */ /* 0x040fe20001fa4270 */
[----:B-----5:R-:W-:Y:S01]  /*150b0*/  FMUL R9, R9, R2 ;  /* 0x0000000209097220 */ /* 0x020fe20000400000 */
[----:B------:R-:W-:-:S02]  /*150c0*/  ISETP.GT.AND P0, PT, R0, 0x38, P2 ;  /* 0x000000380000780c */ /* 0x000fc40001704270 */
[----:B------:R-:W-:Y:S01]  /*150d0*/  F2FP.TF32.F32.PACK_B R10, R10 ;  /* 0x0000000aff0a723e */ /* 0x000fe200024050ff */
[----:B---3--:R-:W-:Y:S01]  /*150e0*/  FMUL R8, R8, R2 ;  /* 0x0000000208087220 */ /* 0x008fe20000400000 */
[----:B------:R-:W-:-:S03]  /*150f0*/  F2FP.TF32.F32.PACK_B R9, R9 ;  /* 0x00000009ff09723e */ /* 0x000fc600024050ff */
[----:B------:R0:W-:Y:S01]  /*15100*/  @P1 STG.E desc[UR36][R6.64+0xc4], R10 ;  /* 0x0000c40a06001986 */ /* 0x0001e2000c101924 */
[----:B------:R-:W-:-:S03]  /*15110*/  F2FP.TF32.F32.PACK_B R8, R8 ;  /* 0x00000008ff08723e */ /* 0x000fc600024050ff */
[----:B------:R1:W-:Y:S04]  /*15120*/  @P4 STG.E desc[UR36][R4.64+0xe0], R9 ;  /* 0x0000e00904004986 */ /* 0x0003e8000c101924 */
[----:B0-----:R-:W3:Y:S04]  /*15130*/  LDL.LU R10, [R1+0x80] ;  /* 0x00008000010a7983 */ /* 0x001ee80000300800 */
[----:B-1----:R-:W4:Y:S01]  /*15140*/  LDL.LU R9, [R1+0x84] ;  /* 0x0000840001097983 */ /* 0x002f220000300800 */
[----:B--2---:R-:W-:-:S05]  /*15150*/  FMUL R3, R3, R2 ;  /* 0x0000000203037220 */ /* 0x004fca0000400000 */
[----:B------:R-:W-:-:S05]  /*15160*/  F2FP.TF32.F32.PACK_B R3, R3 ;  /* 0x00000003ff03723e */ /* 0x000fca00024050ff */
[----:B------:R0:W-:Y:S04]  /*15170*/  @P5 STG.E desc[UR36][R4.64+0xe4], R3 ;  /* 0x0000e40304005986 */ /* 0x0001e8000c101924 */
[----:B------:R1:W-:Y:S04]  /*15180*/  @P0 STG.E desc[UR36][R6.64+0xe0], R8 ;  /* 0x0000e00806000986 */ /* 0x0003e8000c101924 */
[----:B0-----:R-:W2:Y:S04]  /*15190*/  LDL.LU R3, [R1+0x7c] ;  /* 0x00007c0001037983 */ /* 0x001ea80000300800 */
[----:B-1----:R-:W5:Y:S01]  /*151a0*/  LDL.LU R8, [R1+0x88] ;  /* 0x0000880001087983 */ /* 0x002f620000300800 */
[----:B------:R-:W-:-:S02]  /*151b0*/  ISETP.GT.AND P1, PT, R0, 0x39, P2 ;  /* 0x000000390000780c */ /* 0x000fc40001724270 */
[----:B------:R-:W-:Y:S01]  /*151c0*/  ISETP.GT.AND P4, PT, R0, 0x40, P3 ;  /* 0x000000400000780c */ /* 0x000fe20001f84270 */
[-C--:B---3--:R-:W-:Y:S01]  /*151d0*/  FMUL R10, R10, R2.reuse ;  /* 0x000000020a0a7220 */ /* 0x088fe20000400000 */
[C---:B------:R-:W-:Y:S02]  /*151e0*/  ISETP.GT.AND P5, PT, R0.reuse, 0x41, P3 ;  /* 0x000000410000780c */ /* 0x040fe40001fa4270 */
[----:B------:R-:W-:Y:S01]  /*151f0*/  ISETP.GT.AND P0, PT, R0, 0x40, P2 ;  /* 0x000000400000780c */ /* 0x000fe20001704270 */
[----:B----4-:R-:W-:Y:S01]  /*15200*/  FMUL R9, R9, R2 ;  /* 0x0000000209097220 */ /* 0x010fe20000400000 */
[----:B------:R-:W-:-:S04]  /*15210*/  F2FP.TF32.F32.PACK_B R10, R10 ;  /* 0x0000000aff0a723e */ /* 0x000fc800024050ff */
[----:B------:R-:W-:Y:S01]  /*15220*/  F2FP.TF32.F32.PACK_B R9, R9 ;  /* 0x00000009ff09723e */ /* 0x000fe200024050ff */
[-C--:B------:R-:W-:Y:S01]  /*15230*/  FMUL R11, R11, R2.reuse ;  /* 0x000000020b0b7220 */ /* 0x080fe20000400000 */
[----:B------:R-:W-:-:S04]  /*15240*/  FMUL R13, R13, R2 ;  /* 0x000000020d0d7220 */ /* 0x000fc80000400000 */
[----:B------:R-:W-:Y:S02]  /*15250*/  F2FP.TF32.F32.PACK_B R11, R11 ;  /* 0x0000000bff0b723e */ /* 0x000fe400024050ff */
[----:B------:R-:W-:Y:S01]  /*15260*/  F2FP.TF32.F32.PACK_B R13, R13 ;  /* 0x0000000dff0d723e */ /* 0x000fe200024050ff */
[----:B------:R-:W-:-:S05]  /*15270*/  FMUL R15, R15, R2 ;  /* 0x000000020f0f7220 */ /* 0x000fca0000400000 */
[----:B------:R-:W-:Y:S01]  /*15280*/  F2FP.TF32.F32.PACK_B R15, R15 ;  /* 0x0000000fff0f723e */ /* 0x000fe200024050ff */
[----:B------:R-:W-:-:S05]  /*15290*/  FMUL R19, R19, R2 ;  /* 0x0000000213137220 */ /* 0x000fca0000400000 */
[----:B------:R-:W-:Y:S01]  /*152a0*/  F2FP.TF32.F32.PACK_B R19, R19 ;  /* 0x00000013ff13723e */ /* 0x000fe200024050ff */
[-C--:B--2---:R-:W-:Y:S01]  /*152b0*/  FMUL R3, R3, R2.reuse ;  /* 0x0000000203037220 */ /* 0x084fe20000400000 */
[----:B-----5:R-:W-:-:S04]  /*152c0*/  FMUL R8, R8, R2 ;  /* 0x0000000208087220 */ /* 0x020fc80000400000 */
[----:B------:R-:W-:Y:S02]  /*152d0*/  F2FP.TF32.F32.PACK_B R3, R3 ;  /* 0x00000003ff03723e */ /* 0x000fe400024050ff */
[----:B------:R-:W-:-:S03]  /*152e0*/  F2FP.TF32.F32.PACK_B R8, R8 ;  /* 0x00000008ff08723e */ /* 0x000fc600024050ff */
[----:B------:R0:W-:Y:S01]  /*152f0*/  @P1 STG.E desc[UR36][R6.64+0xe4], R3 ;  /* 0x0000e40306001986 */ /* 0x0001e2000c101924 */
[----:B------:R-:W-:-:S03]  /*15300*/  ISETP.GT.AND P1, PT, R0, 0x41, P2 ;  /* 0x000000410000780c */ /* 0x000fc60001724270 */
[----:B------:R-:W-:Y:S01]  /*15310*/  @P4 STG.E desc[UR36][R4.64+0x100], R10 ;  /* 0x0001000a04004986 */ /* 0x000fe2000c101924 */
[----:B------:R-:W-:-:S03]  /*15320*/  ISETP.GT.AND P4, PT, R0, 0x48, P3 ;  /* 0x000000480000780c */ /* 0x000fc60001f84270 */
[----:B------:R-:W-:Y:S01]  /*15330*/  @P5 STG.E desc[UR36][R4.64+0x104], R9 ;  /* 0x0001040904005986 */ /* 0x000fe2000c101924 */
[----:B0-----:R-:W-:-:S03]  /*15340*/  FMUL R3, R235, R2 ;  /* 0x00000002eb037220 */ /* 0x001fc60000400000 */
[----:B------:R0:W-:Y:S02]  /*15350*/  @P0 STG.E desc[UR36][R6.64+0x100], R8 ;  /* 0x0001000806000986 */ /* 0x0001e4000c101924 */
[----:B------:R-:W-:Y:S01]  /*15360*/  F2FP.TF32.F32.PACK_B R3, R3 ;  /* 0x00000003ff03723e */ /* 0x000fe200024050ff */
[----:B0-----:R-:W-:Y:S01]  /*15370*/  FMUL R8, R234, R2 ;  /* 0x00000002ea087220 */ /* 0x001fe20000400000 */
[----:B------:R-:W-:-:S04]  /*15380*/  ISETP.GT.AND P5, PT, R0, 0x49, P3 ;  /* 0x000000490000780c */ /* 0x000fc80001fa4270 */
[----:B------:R-:W-:Y:S01]  /*15390*/  F2FP.TF32.F32.PACK_B R8, R8 ;  /* 0x00000008ff08723e */ /* 0x000fe200024050ff */
[----:B------:R0:W-:Y:S01]  /*153a0*/  @P1 STG.E desc[UR36][R6.64+0x104], R3 ;  /* 0x0001040306001986 */ /* 0x0001e2000c101924 */
[C---:B------:R-:W-:Y:S01]  /*153b0*/  ISETP.GT.AND P0, PT, R0.reuse, 0x48, P2 ;  /* 0x000000480000780c */ /* 0x040fe20001704270 */
[-C--:B------:R-:W-:Y:S01]  /*153c0*/  FMUL R9, R233, R2.reuse ;  /* 0x00000002e9097220 */ /* 0x080fe20000400000 */
[C---:B------:R-:W-:Y:S01]  /*153d0*/  ISETP.GT.AND P1, PT, R0.reuse, 0x49, P2 ;  /* 0x000000490000780c */ /* 0x040fe20001724270 */
[----:B------:R-:W-:Y:S01]  /*153e0*/  @P4 STG.E desc[UR36][R4.64+0x120], R8 ;  /* 0x0001200804004986 */ /* 0x000fe2000c101924 */
[----:B------:R-:W-:Y:S01]  /*153f0*/  ISETP.GT.AND P4, PT, R0, 0x50, P3 ;  /* 0x000000500000780c */ /* 0x000fe20001f84270 */
[----:B------:R-:W-:Y:S01]  /*15400*/  FMUL R10, R232, R2 ;  /* 0x00000002e80a7220 */ /* 0x000fe20000400000 */
[----:B------:R-:W-:-:S04]  /*15410*/  F2FP.TF32.F32.PACK_B R9, R9 ;  /* 0x00000009ff09723e */ /* 0x000fc800024050ff */
[----:B------:R-:W-:Y:S01]  /*15420*/  F2FP.TF32.F32.PACK_B R10, R10 ;  /* 0x0000000aff0a723e */ /* 0x000fe200024050ff */
[----:B------:R1:W-:Y:S01]  /*15430*/  @P5 STG.E desc[UR36][R4.64+0x124], R9 ;  /* 0x0001240904005986 */ /* 0x0003e2000c101924 */
[----:B------:R-:W-:-:S03]  /*15440*/  ISETP.GT.AND P5, PT, R0, 0x51, P3 ;  /* 0x000000510000780c */ /* 0x000fc60001fa4270 */
[----:B------:R-:W-:Y:S01]  /*15450*/  @P0 STG.E desc[UR36][R6.64+0x120], R10 ;  /* 0x0001200a06000986 */ /* 0x000fe2000c101924 */
[----:B------:R-:W-:-:S03]  /*15460*/  ISETP.GT.AND P0, PT, R0, 0x50, P2 ;  /* 0x000000500000780c */ /* 0x000fc60001704270 */
[----:B------:R2:W-:Y:S01]  /*15470*/  @P1 STG.E desc[UR36][R6.64+0x124], R11 ;  /* 0x0001240b06001986 */ /* 0x0005e2000c101924 */
[C---:B------:R-:W-:Y:S01]  /*15480*/  ISETP.GT.AND P1, PT, R0.reuse, 0x51, P2 ;  /* 0x000000510000780c */ /* 0x040fe20001724270 */
[-C--:B0-----:R-:W-:Y:S02]  /*15490*/  FMUL R3, R231, R2.reuse ;  /* 0x00000002e7037220 */ /* 0x081fe40000400000 */
[----:B------:R0:W-:Y:S01]  /*154a0*/  @P4 STG.E desc[UR36][R4.64+0x140], R13 ;  /* 0x0001400d04004986 */ /* 0x0001e2000c101924 */
[----:B------:R-:W-:Y:S01]  /*154b0*/  ISETP.GT.AND P4, PT, R0, 0x58, P3 ;  /* 0x000000580000780c */ /* 0x000fe20001f84270 */
[-C--:B-1----:R-:W-:Y:S01]  /*154c0*/  FMUL R9, R230, R2.reuse ;  /* 0x00000002e6097220 */ /* 0x082fe20000400000 */
[----:B------:R-:W-:Y:S01]  /*154d0*/  F2FP.TF32.F32.PACK_B R3, R3 ;  /* 0x00000003ff03723e */ /* 0x000fe200024050ff */
[----:B--2---:R-:W-:-:S03]  /*154e0*/  FMUL R11, R229, R2 ;  /* 0x00000002e50b7220 */ /* 0x004fc60000400000 */
[----:B------:R-:W-:Y:S01]  /*154f0*/  F2FP.TF32.F32.PACK_B R9, R9 ;  /* 0x00000009ff09723e */ /* 0x000fe200024050ff */
[----:B------:R-:W-:Y:S01]  /*15500*/  @P5 STG.E desc[UR36][R4.64+0x144], R15 ;  /* 0x0001440f04005986 */ /* 0x000fe2000c101924 */
[----:B------:R-:W-:-:S03]  /*15510*/  F2FP.TF32.F32.PACK_B R11, R11 ;  /* 0x0000000bff0b723e */ /* 0x000fc600024050ff */
[----:B------:R1:W-:Y:S01]  /*15520*/  @P0 STG.E desc[UR36][R6.64+0x140], R3 ;  /* 0x0001400306000986 */ /* 0x0003e2000c101924 */
[C---:B------:R-:W-:Y:S02]  /*15530*/  ISETP.GT.AND P5, PT, R0.reuse, 0x59, P3 ;  /* 0x000000590000780c */ /* 0x040fe40001fa4270 */
[C---:B------:R-:W-:Y:S01]  /*15540*/  ISETP.GT.AND P0, PT, R0.reuse, 0x58, P2 ;  /* 0x000000580000780c */ /* 0x040fe20001704270 */
[----:B------:R2:W-:Y:S01]  /*15550*/  @P1 STG.E desc[UR36][R6.64+0x144], R9 ;  /* 0x0001440906001986 */ /* 0x0005e2000c101924 */
[----:B------:R-:W-:Y:S01]  /*15560*/  ISETP.GT.AND P1, PT, R0, 0x59, P2 ;  /* 0x000000590000780c */ /* 0x000fe20001724270 */
[-C--:B0-----:R-:W-:Y:S02]  /*15570*/  FMUL R13, R228, R2.reuse ;  /* 0x00000002e40d7220 */ /* 0x081fe40000400000 */
[----:B------:R0:W-:Y:S01]  /*15580*/  @P4 STG.E desc[UR36][R4.64+0x160], R11 ;  /* 0x0001600b04004986 */ /* 0x0001e2000c101924 */
[----:B------:R-:W-:Y:S01]  /*15590*/  ISETP.GT.AND P4, PT, R0, 0x60, P3 ;  /* 0x000000600000780c */ /* 0x000fe20001f84270 */
[-C--:B-1----:R-:W-:Y:S01]  /*155a0*/  FMUL R3, R227, R2.reuse ;  /* 0x00000002e3037220 */ /* 0x082fe20000400000 */
[----:B------:R-:W-:Y:S01]  /*155b0*/  F2FP.TF32.F32.PACK_B R13, R13 ;  /* 0x0000000dff0d723e */ /* 0x000fe200024050ff */
[----:B--2---:R-:W-:-:S03]  /*155c0*/  FMUL R9, R226, R2 ;  /* 0x00000002e2097220 */ /* 0x004fc60000400000 */
[----:B------:R-:W-:Y:S01]  /*155d0*/  F2FP.TF32.F32.PACK_B R3, R3 ;  /* 0x00000003ff03723e */ /* 0x000fe200024050ff */
[----:B------:R1:W-:Y:S01]  /*155e0*/  @P5 STG.E desc[UR36][R4.64+0x164], R13 ;  /* 0x0001640d04005986 */ /* 0x0003e2000c101924 */
[----:B------:R-:W-:-:S03]  /*155f0*/  F2FP.TF32.F32.PACK_B R9, R9 ;  /* 0x00000009ff09723e */ /* 0x000fc600024050ff */
[----:B------:R-:W-:Y:S01]  /*15600*/  @P0 STG.E desc[UR36][R6.64+0x160], R19 ;  /* 0x0001601306000986 */ /* 0x000fe2000c101924 */
[C---:B------:R-:W-:Y:S02]  /*15610*/  ISETP.GT.AND P5, PT, R0.reuse, 0x61, P3 ;  /* 0x000000610000780c */ /* 0x040fe40001fa4270 */
[C---:B------:R-:W-:Y:S01]  /*15620*/  ISETP.GT.AND P0, PT, R0.reuse, 0x60, P2 ;  /* 0x000000600000780c */ /* 0x040fe20001704270 */
[----:B------:R2:W-:Y:S01]  /*15630*/  @P1 STG.E desc[UR36][R6.64+0x164], R3 ;  /* 0x0001640306001986 */ /* 0x0005e2000c101924 */
[C---:B------:R-:W-:Y:S01]  /*15640*/  ISETP.GT.AND P1, PT, R0.reuse, 0x61, P2 ;  /* 0x000000610000780c */ /* 0x040fe20001724270 */
[-C--:B0-----:R-:W-:Y:S02]  /*15650*/  FMUL R11, R225, R2.reuse ;  /* 0x00000002e10b7220 */ /* 0x081fe40000400000 */
[----:B------:R0:W-:Y:S01]  /*15660*/  @P4 STG.E desc[UR36][R4.64+0x180], R9 ;  /* 0x0001800904004986 */ /* 0x0001e2000c101924 */
[----:B------:R-:W-:Y:S01]  /*15670*/  ISETP.GT.AND P4, PT, R0, 0x68, P3 ;  /* 0x000000680000780c */ /* 0x000fe20001f84270 */
[-C--:B------:R-:W-:Y:S01]  /*15680*/  FMUL R15, R224, R2.reuse ;  /* 0x00000002e00f7220 */ /* 0x080fe20000400000 */
[-C--:B-1----:R-:W-:Y:S01]  /*15690*/  FMUL R13, R223, R2.reuse ;  /* 0x00000002df0d7220 */ /* 0x082fe20000400000 */
[----:B------:R-:W-:Y:S01]  /*156a0*/  F2FP.TF32.F32.PACK_B R11, R11 ;  /* 0x0000000bff0b723e */ /* 0x000fe200024050ff */
[----:B--2---:R-:W-:-:S02]  /*156b0*/  FMUL R3, R222, R2 ;  /* 0x00000002de037220 */ /* 0x004fc40000400000 */
[----:B------:R-:W-:Y:S02]  /*156c0*/  F2FP.TF32.F32.PACK_B R15, R15 ;  /* 0x0000000fff0f723e */ /* 0x000fe400024050ff */
[----:B------:R-:W-:Y:S02]  /*156d0*/  F2FP.TF32.F32.PACK_B R13, R13 ;  /* 0x0000000dff0d723e */ /* 0x000fe400024050ff */
[----:B------:R-:W-:Y:S01]  /*156e0*/  F2FP.TF32.F32.PACK_B R3, R3 ;  /* 0x00000003ff03723e */ /* 0x000fe200024050ff */
[----:B------:R1:W-:Y:S01]  /*156f0*/  @P5 STG.E desc[UR36][R4.64+0x184], R11 ;  /* 0x0001840b04005986 */ /* 0x0003e2000c101924 */
[----:B------:R-:W-:-:S03]  /*15700*/  ISETP.GT.AND P5, PT, R0, 0x69, P3 ;  /* 0x000000690000780c */ /* 0x000fc60001fa4270 */
[----:B------:R-:W-:Y:S01]  /*15710*/  @P0 STG.E desc[UR36][R6.64+0x180], R15 ;  /* 0x0001800f06000986 */ /* 0x000fe2000c101924 */
[C---:B------:R-:W-:Y:S01]  /*15720*/  ISETP.GT.AND P0, PT, R0.reuse, 0x68, P2 ;  /* 0x000000680000780c */ /* 0x040fe20001704270 */
[-C--:B0-----:R-:W-:Y:S02]  /*15730*/  FMUL R9, R221, R2.reuse ;  /* 0x00000002dd097220 */ /* 0x081fe40000400000 */
[----:B------:R0:W-:Y:S01]  /*15740*/  @P1 STG.E desc[UR36][R6.64+0x184], R13 ;  /* 0x0001840d06001986 */ /* 0x0001e2000c101924 */
[----:B------:R-:W-:Y:S01]  /*15750*/  ISETP.GT.AND P1, PT, R0, 0x69, P2 ;  /* 0x000000690000780c */ /* 0x000fe20001724270 */
[-C--:B------:R-:W-:Y:S02]  /*15760*/  FMUL R19, R220, R2.reuse ;  /* 0x00000002dc137220 */ /* 0x080fe40000400000 */
[----:B------:R2:W-:Y:S01]  /*15770*/  @P4 STG.E desc[UR36][R4.64+0x1a0], R3 ;  /* 0x0001a00304004986 */ /* 0x0005e2000c101924 */
[----:B------:R-:W-:Y:S01]  /*15780*/  ISETP.GT.AND P4, PT, R0, 0x70, P3 ;  /* 0x000000700000780c */ /* 0x000fe20001f84270 */
[----:B-1----:R-:W-:Y:S01]  /*15790*/  FMUL R11, R219, R2 ;  /* 0x00000002db0b7220 */ /* 0x002fe20000400000 */
[----:B------:R-:W-:-:S02]  /*157a0*/  F2FP.TF32.F32.PACK_B R9, R9 ;  /* 0x00000009ff09723e */ /* 0x000fc400024050ff */
[----:B------:R-:W-:Y:S01]  /*157b0*/  F2FP.TF32.F32.PACK_B R19, R19 ;  /* 0x00000013ff13723e */ /* 0x000fe200024050ff */
[-C--:B0-----:R-:W-:Y:S01]  /*157c0*/  FMUL R13, R218, R2.reuse ;  /* 0x00000002da0d7220 */ /* 0x081fe20000400000 */
[----:B------:R-:W-:Y:S01]  /*157d0*/  F2FP.TF32.F32.PACK_B R11, R11 ;  /* 0x0000000bff0b723e */ /* 0x000fe200024050ff */
[----:B------:R0:W-:Y:S03]  /*157e0*/  @P5 STG.E desc[UR36][R4.64+0x1a4], R9 ;  /* 0x0001a40904005986 */ /* 0x0001e6000c101924 */
[----:B------:R-:W-:Y:S01]  /*157f0*/  F2FP.TF32.F32.PACK_B R13, R13 ;  /* 0x0000000dff0d723e */ /* 0x000fe200024050ff */
[----:B------:R-:W-:Y:S01]  /*15800*/  @P0 STG.E desc[UR36][R6.64+0x1a0], R19 ;  /* 0x0001a01306000986 */ /* 0x000fe2000c101924 */
[C---:B------:R-:W-:Y:S02]  /*15810*/  ISETP.GT.AND P5, PT, R0.reuse, 0x71, P3 ;  /* 0x000000710000780c */ /* 0x040fe40001fa4270 */
[C---:B------:R-:W-:Y:S01]  /*15820*/  ISETP.GT.AND P0, PT, R0.reuse, 0x70, P2 ;  /* 0x000000700000780c */ /* 0x040fe20001704270 */
[----:B------:R1:W-:Y:S01]  /*15830*/  @P1 STG.E desc[UR36][R6.64+0x1a4], R11 ;  /* 0x0001a40b06001986 */ /* 0x0003e2000c101924 */
[----:B------:R-:W-:Y:S01]  /*15840*/  ISETP.GT.AND P1, PT, R0, 0x71, P2 ;  /* 0x000000710000780c */ /* 0x000fe20001724270 */
[----:B--2---:R-:W-:-:S02]  /*15850*/  FMUL R3, R217, R2 ;  /* 0x00000002d9037220 */ /* 0x004fc40000400000 */
[----:B------:R2:W-:Y:S01]  /*15860*/  @P4 STG.E desc[UR36][R4.64+0x1c0], R13 ;  /* 0x0001c00d04004986 */ /* 0x0005e2000c101924 */
[----:B------:R-:W-:Y:S01]  /*15870*/  ISETP.GT.AND P4, PT, R0, 0x78, P3 ;  /* 0x000000780000780c */ /* 0x000fe20001f84270 */
[-C--:B------:R-:W-:Y:S01]  /*15880*/  FMUL R15, R216, R2.reuse ;  /* 0x00000002d80f7220 */ /* 0x080fe20000400000 */
[-C--:B0-----:R-:W-:Y:S01]  /*15890*/  FMUL R9, R215, R2.reuse ;  /* 0x00000002d7097220 */ /* 0x081fe20000400000 */
[----:B------:R-:W-:Y:S01]  /*158a0*/  F2FP.TF32.F32.PACK_B R3, R3 ;  /* 0x00000003ff03723e */ /* 0x000fe200024050ff */
[----:B-1----:R-:W-:Y:S02]  /*158b0*/  FMUL R11, R214, R2 ;  /* 0x00000002d60b7220 */ /* 0x002fe40000400000 */
[----:B------:R-:W-:Y:S02]  /*158c0*/  F2FP.TF32.F32.PACK_B R15, R15 ;  /* 0x0000000fff0f723e */ /* 0x000fe400024050ff */
[----:B------:R-:W-:Y:S02]  /*158d0*/  F2FP.TF32.F32.PACK_B R9, R9 ;  /* 0x00000009ff09723e */ /* 0x000fe400024050ff */
[----:B------:R-:W-:Y:S01]  /*158e0*/  F2FP.TF32.F32.PACK_B R11, R11 ;  /* 0x0000000bff0b723e */ /* 0x000fe200024050ff */
[----:B------:R0:W-:Y:S01]  /*158f0*/  @P5 STG.E desc[UR36][R4.64+0x1c4], R3 ;  /* 0x0001c40304005986 */ /* 0x0001e2000c101924 */
[----:B------:R-:W-:-:S03]  /*15900*/  ISETP.GT.AND P5, PT, R0, 0x79, P3 ;  /* 0x000000790000780c */ /* 0x000fc60001fa4270 */
[----:B------:R-:W-:Y:S01]  /*15910*/  @P0 STG.E desc[UR36][R6.64+0x1c0], R15 ;  /* 0x0001c00f06000986 */ /* 0x000fe2000c101924 */
[C---:B------:R-:W-:Y:S01]  /*15920*/  ISETP.GT.AND P0, PT, R0.reuse, 0x78, P2 ;  /* 0x000000780000780c */ /* 0x040fe20001704270 */
[-C--:B--2---:R-:W-:Y:S02]  /*15930*/  FMUL R13, R213, R2.reuse ;  /* 0x00000002d50d7220 */ /* 0x084fe40000400000 */
[----:B------:R1:W-:Y:S01]  /*15940*/  @P1 STG.E desc[UR36][R6.64+0x1c4], R9 ;  /* 0x0001c40906001986 */ /* 0x0003e2000c101924 */
[----:B------:R-:W-:Y:S01]  /*15950*/  ISETP.GT.AND P1, PT, R0, 0x79, P2 ;  /* 0x000000790000780c */ /* 0x000fe20001724270 */
[-C--:B------:R-:W-:Y:S02]  /*15960*/  FMUL R19, R212, R2.reuse ;  /* 0x00000002d4137220 */ /* 0x080fe40000400000 */
[----:B------:R2:W-:Y:S01]  /*15970*/  @P4 STG.E desc[UR36][R4.64+0x1e0], R11 ;  /* 0x0001e00b04004986 */ /* 0x0005e2000c101924 */
[----:B------:R-:W-:Y:S01]  /*15980*/  ISETP.GT.AND P4, PT, R0, 0x80, P3 ;  /* 0x000000800000780c */ /* 0x000fe20001f84270 */
[----:B0-----:R-:W-:Y:S01]  /*15990*/  FMUL R3, R211, R2 ;  /* 0x00000002d3037220 */ /* 0x001fe20000400000 */
[----:B------:R-:W-:-:S02]  /*159a0*/  F2FP.TF32.F32.PACK_B R13, R13 ;  /* 0x0000000dff0d723e */ /* 0x000fc400024050ff */
[----:B------:R-:W-:Y:S01]  /*159b0*/  F2FP.TF32.F32.PACK_B R19, R19 ;  /* 0x00000013ff13723e */ /* 0x000fe200024050ff */
[-C--:B-1----:R-:W-:Y:S01]  /*159c0*/  FMUL R9, R210, R2.reuse ;  /* 0x00000002d2097220 */ /* 0x082fe20000400000 */
        /* <DEDUP_REMOVED lines=204> */
[----:B------:R-:W-:Y:S01]  /*16690*/  ISETP.GT.AND P6, PT, R0, 0xe9, P3 ;  /* 0x000000e90000780c */ /* 0x000fe20001fc4270 */
[-C--:B0-----:R-:W-:Y:S01]  /*166a0*/  FMUL R13, R159, R2.reuse ;  /* 0x000000029f0d7220 */ /* 0x081fe20000400000 */
[----:B------:R-:W-:Y:S01]  /*166b0*/  F2FP.TF32.F32.PACK_B R11, R11 ;  /* 0x0000000bff0b723e */ /* 0x000fe200024050ff */
[-C--:B-1----:R-:W-:Y:S01]  /*166c0*/  FMUL R3, R157, R2.reuse ;  /* 0x000000029d037220 */ /* 0x082fe20000400000 */
[----:B------:R-:W-:Y:S01]  /*166d0*/  F2FP.TF32.F32.PACK_B R15, R15 ;  /* 0x0000000fff0f723e */ /* 0x000fe200024050ff */
[----:B--2---:R-:W-:Y:S01]  /*166e0*/  FMUL R9, R156, R2 ;  /* 0x000000029c097220 */ /* 0x004fe20000400000 */
[----:B------:R-:W-:Y:S02]  /*166f0*/  F2FP.TF32.F32.PACK_B R13, R13 ;  /* 0x0000000dff0d723e */ /* 0x000fe400024050ff */
[----:B------:R-:W-:Y:S01]  /*16700*/  F2FP.TF32.F32.PACK_B R3, R3 ;  /* 0x00000003ff03723e */ /* 0x000fe200024050ff */
[----:B------:R0:W-:Y:S01]  /*16710*/  @P5 STG.E desc[UR36][R4.64+0x384], R11 ;  /* 0x0003840b04005986 */ /* 0x0001e2000c101924 */
[----:B------:R-:W-:-:S03]  /*16720*/  F2FP.TF32.F32.PACK_B R9, R9 ;  /* 0x00000009ff09723e */ /* 0x000fc600024050ff */
[----:B------:R-:W-:Y:S01]  /*16730*/  @P0 STG.E desc[UR36][R6.64+0x380], R15 ;  /* 0x0003800f06000986 */ /* 0x000fe2000c101924 */
[----:B------:R-:W-:-:S03]  /*16740*/  ISETP.GT.AND P0, PT, R0, 0xe8, P2 ;  /* 0x000000e80000780c */ /* 0x000fc60001704270 */
[----:B------:R1:W-:Y:S01]  /*16750*/  @P1 STG.E desc[UR36][R6.64+0x384], R13 ;  /* 0x0003840d06001986 */ /* 0x0003e2000c101924 */
[----:B------:R-:W-:-:S03]  /*16760*/  ISETP.GT.AND P5, PT, R0, 0xe9, P2 ;  /* 0x000000e90000780c */ /* 0x000fc600017a4270 */
[----:B------:R2:W-:Y:S01]  /*16770*/  @P4 STG.E desc[UR36][R4.64+0x3a0], R3 ;  /* 0x0003a00304004986 */ /* 0x0005e2000c101924 */
[-C--:B------:R-:W-:Y:S01]  /*16780*/  FMUL R19, R155, R2.reuse ;  /* 0x000000029b137220 */ /* 0x080fe20000400000 */
[C---:B------:R-:W-:Y:S02]  /*16790*/  ISETP.GT.AND P4, PT, R0.reuse, 0xf1, P3 ;  /* 0x000000f10000780c */ /* 0x040fe40001f84270 */
[----:B------:R3:W-:Y:S01]  /*167a0*/  @P6 STG.E desc[UR36][R4.64+0x3a4], R9 ;  /* 0x0003a40904006986 */ /* 0x0007e2000c101924 */
[----:B------:R-:W-:Y:S01]  /*167b0*/  ISETP.GT.AND P6, PT, R0, 0xf0, P3 ;  /* 0x000000f00000780c */ /* 0x000fe20001fc4270 */
[-C--:B0-----:R-:W-:Y:S01]  /*167c0*/  FMUL R11, R154, R2.reuse ;  /* 0x000000029a0b7220 */ /* 0x081fe20000400000 */
[-C--:B-1----:R-:W-:Y:S01]  /*167d0*/  FMUL R13, R153, R2.reuse ;  /* 0x00000002990d7220 */ /* 0x082fe20000400000 */
[----:B------:R-:W-:Y:S01]  /*167e0*/  F2FP.TF32.F32.PACK_B R19, R19 ;  /* 0x00000013ff13723e */ /* 0x000fe200024050ff */
[----:B--2---:R-:W-:Y:S02]  /*167f0*/  FMUL R3, R23, R2 ;  /* 0x0000000217037220 */ /* 0x004fe40000400000 */
[----:B------:R-:W-:-:S02]  /*16800*/  F2FP.TF32.F32.PACK_B R11, R11 ;  /* 0x0000000bff0b723e */ /* 0x000fc400024050ff */
[----:B------:R-:W-:Y:S02]  /*16810*/  F2FP.TF32.F32.PACK_B R13, R13 ;  /* 0x0000000dff0d723e */ /* 0x000fe400024050ff */
[----:B------:R-:W-:Y:S01]  /*16820*/  F2FP.TF32.F32.PACK_B R3, R3 ;  /* 0x00000003ff03723e */ /* 0x000fe200024050ff */
[----:B------:R0:W-:Y:S04]  /*16830*/  @P0 STG.E desc[UR36][R6.64+0x3a0], R19 ;  /* 0x0003a01306000986 */ /* 0x0001e8000c101924 */
[----:B------:R1:W-:Y:S04]  /*16840*/  @P5 STG.E desc[UR36][R6.64+0x3a4], R11 ;  /* 0x0003a40b06005986 */ /* 0x0003e8000c101924 */
[----:B------:R-:W-:Y:S01]  /*16850*/  @P6 STG.E desc[UR36][R4.64+0x3c0], R13 ;  /* 0x0003c00d04006986 */ /* 0x000fe2000c101924 */
[----:B------:R-:W-:-:S03]  /*16860*/  ISETP.GT.AND P6, PT, R0, 0xf0, P2 ;  /* 0x000000f00000780c */ /* 0x000fc600017c4270 */
[----:B------:R2:W-:Y:S01]  /*16870*/  @P4 STG.E desc[UR36][R4.64+0x3c4], R3 ;  /* 0x0003c40304004986 */ /* 0x0005e2000c101924 */
[C---:B------:R-:W-:Y:S02]  /*16880*/  ISETP.GT.AND P4, PT, R0.reuse, 0xf8, P3 ;  /* 0x000000f80000780c */ /* 0x040fe40001f84270 */
[C---:B------:R-:W-:Y:S02]  /*16890*/  ISETP.GT.AND P3, PT, R0.reuse, 0xf9, P3 ;  /* 0x000000f90000780c */ /* 0x040fe40001f64270 */
[----:B------:R-:W-:Y:S01]  /*168a0*/  ISETP.GT.AND P5, PT, R0, 0xf1, P2 ;  /* 0x000000f10000780c */ /* 0x000fe200017a4270 */
[-C--:B---3--:R-:W-:Y:S01]  /*168b0*/  FMUL R9, R22, R2.reuse ;  /* 0x0000000216097220 */ /* 0x088fe20000400000 */
[-C--:B------:R-:W-:Y:S01]  /*168c0*/  FMUL R15, R21, R2.reuse ;  /* 0x00000002150f7220 */ /* 0x080fe20000400000 */
[-C--:B0-----:R-:W-:Y:S01]  /*168d0*/  FMUL R19, R20, R2.reuse ;  /* 0x0000000214137220 */ /* 0x081fe20000400000 */
[----:B------:R-:W-:Y:S01]  /*168e0*/  FMUL R21, R18, R2 ;  /* 0x0000000212157220 */ /* 0x000fe20000400000 */
[----:B------:R-:W-:Y:S01]  /*168f0*/  USHF.L.U32 UR12, UR8, 0x9, URZ ;  /* 0x00000009080c7899 */ /* 0x000fe2000800063f */
[----:B------:R-:W-:-:S02]  /*16900*/  F2FP.TF32.F32.PACK_B R9, R9 ;  /* 0x00000009ff09723e */ /* 0x000fc400024050ff */
[----:B------:R-:W-:Y:S01]  /*16910*/  F2FP.TF32.F32.PACK_B R15, R15 ;  /* 0x0000000fff0f723e */ /* 0x000fe200024050ff */
[----:B------:R-:W-:Y:S01]  /*16920*/  USHF.L.U64.HI UR11, UR8, 0x9, UR9 ;  /* 0x00000009080b7899 */ /* 0x000fe20008010209 */
[----:B------:R-:W-:Y:S01]  /*16930*/  F2FP.TF32.F32.PACK_B R19, R19 ;  /* 0x00000013ff13723e */ /* 0x000fe200024050ff */
[----:B------:R-:W-:Y:S01]  /*16940*/  @P3 IMAD.MOV.U32 R10, RZ, RZ, R4 ;  /* 0x000000ffff0a3224 */ /* 0x000fe200078e0004 */
[----:B------:R-:W-:Y:S01]  /*16950*/  F2FP.TF32.F32.PACK_B R21, R21 ;  /* 0x00000015ff15723e */ /* 0x000fe200024050ff */
[----:B-1----:R-:W-:Y:S01]  /*16960*/  @P3 IMAD.MOV.U32 R11, RZ, RZ, R5 ;  /* 0x000000ffff0b3224 */ /* 0x002fe200078e0005 */
[----:B------:R0:W-:Y:S01]  /*16970*/  @P6 STG.E desc[UR36][R6.64+0x3c0], R9 ;  /* 0x0003c00906006986 */ /* 0x0001e2000c101924 */
[----:B--2---:R-:W-:-:S03]  /*16980*/  IMAD.U32 R3, RZ, RZ, UR12 ;  /* 0x0000000cff037e24 */ /* 0x004fc6000f8e00ff */
[----:B------:R-:W-:Y:S01]  /*16990*/  @P5 STG.E desc[UR36][R6.64+0x3c4], R15 ;  /* 0x0003c40f06005986 */ /* 0x000fe2000c101924 */
[----:B------:R-:W-:-:S03]  /*169a0*/  ISETP.GT.AND P1, PT, R158, 0x80, PT ;  /* 0x000000809e00780c */ /* 0x000fc60003f24270 */
[----:B------:R1:W-:Y:S01]  /*169b0*/  @P4 STG.E desc[UR36][R4.64+0x3e0], R19 ;  /* 0x0003e01304004986 */ /* 0x0003e2000c101924 */
[C---:B------:R-:W-:Y:S02]  /*169c0*/  ISETP.GT.AND P4, PT, R0.reuse, 0xf8, P2 ;  /* 0x000000f80000780c */ /* 0x040fe40001784270 */
[----:B------:R-:W-:Y:S01]  /*169d0*/  ISETP.GT.AND P2, PT, R0, 0xf9, P2 ;  /* 0x000000f90000780c */ /* 0x000fe20001744270 */
[----:B------:R2:W-:Y:S01]  /*169e0*/  @P3 STG.E desc[UR36][R10.64+0x3e4], R21 ;  /* 0x0003e4150a003986 */ /* 0x0005e2000c101924 */
[----:B0-----:R-:W-:Y:S01]  /*169f0*/  IMAD.U32 R9, RZ, RZ, UR11 ;  /* 0x0000000bff097e24 */ /* 0x001fe2000f8e00ff */
[----:B------:R-:W-:Y:S01]  /*16a00*/  IADD3 R8, P3, P6, R4, UR5, R3 ;  /* 0x0000000504087c10 */ /* 0x000fe2000fe7e003 */
[-C--:B------:R-:W-:Y:S01]  /*16a10*/  FMUL R23, R14, R2.reuse ;  /* 0x000000020e177220 */ /* 0x080fe20000400000 */
[-C--:B------:R-:W-:Y:S01]  /*16a20*/  FMUL R13, R12, R2.reuse ;  /* 0x000000020c0d7220 */ /* 0x080fe20000400000 */
[----:B------:R-:W-:Y:S02]  /*16a30*/  ISETP.GT.AND P5, PT, R0, RZ, P1 ;  /* 0x000000ff0000720c */ /* 0x000fe40000fa4270 */
[----:B------:R-:W-:Y:S01]  /*16a40*/  IADD3.X R9, R5, UR4, R9, P3, P6 ;  /* 0x0000000405097c10 */ /* 0x000fe20009fec409 */
[----:B------:R-:W-:Y:S01]  /*16a50*/  FMUL R3, R24, R2 ;  /* 0x0000000218037220 */ /* 0x000fe20000400000 */
[----:B------:R-:W-:-:S02]  /*16a60*/  ISETP.GT.AND P3, PT, R0, 0x1, P1 ;  /* 0x000000010000780c */ /* 0x000fc40000f64270 */
[----:B------:R-:W-:Y:S01]  /*16a70*/  F2FP.TF32.F32.PACK_B R23, R23 ;  /* 0x00000017ff17723e */ /* 0x000fe200024050ff */
[----:B------:R-:W-:Y:S01]  /*16a80*/  FMUL R25, R25, R2 ;  /* 0x0000000219197220 */ /* 0x000fe20000400000 */
[----:B-1----:R-:W-:Y:S02]  /*16a90*/  IADD3 R4, P6, R4, UR12, RZ ;  /* 0x0000000c04047c10 */ /* 0x002fe4000ffde0ff */
[----:B------:R-:W-:Y:S02]  /*16aa0*/  F2FP.TF32.F32.PACK_B R13, R13 ;  /* 0x0000000dff0d723e */ /* 0x000fe400024050ff */
[----:B------:R-:W-:Y:S01]  /*16ab0*/  ISETP.GT.AND P0, PT, R158, 0x88, PT ;  /* 0x000000889e00780c */ /* 0x000fe20003f04270 */
[----:B------:R-:W-:Y:S01]  /*16ac0*/  @P4 STG.E desc[UR36][R6.64+0x3e0], R23 ;  /* 0x0003e01706004986 */ /* 0x000fe2000c101924 */
[----:B------:R-:W-:Y:S02]  /*16ad0*/  IADD3.X R5, R5, UR11, RZ, P6, !PT ;  /* 0x0000000b05057c10 */ /* 0x000fe4000b7fe4ff */
[----:B------:R-:W-:Y:S01]  /*16ae0*/  F2FP.TF32.F32.PACK_B R3, R3 ;  /* 0x00000003ff03723e */ /* 0x000fe200024050ff */
[----:B------:R-:W-:Y:S01]  /*16af0*/  @P2 STG.E desc[UR36][R6.64+0x3e4], R13 ;  /* 0x0003e40d06002986 */ /* 0x000fe2000c101924 */
[----:B------:R-:W-:-:S02]  /*16b00*/  F2FP.TF32.F32.PACK_B R25, R25 ;  /* 0x00000019ff19723e */ /* 0x000fc400024050ff */
[----:B------:R-:W-:Y:S01]  /*16b10*/  ISETP.GT.AND P2, PT, R0, RZ, P0 ;  /* 0x000000ff0000720c */ /* 0x000fe20000744270 */
[----:B------:R0:W-:Y:S01]  /*16b20*/  @P5 STG.E desc[UR36][R4.64], R3 ;  /* 0x0000000304005986 */ /* 0x0001e2000c101924 */
[-C--:B------:R-:W-:Y:S01]  /*16b30*/  FMUL R15, R26, R2.reuse ;  /* 0x000000021a0f7220 */ /* 0x080fe20000400000 */
[----:B------:R-:W-:Y:S02]  /*16b40*/  ISETP.GT.AND P4, PT, R0, 0x1, P0 ;  /* 0x000000010000780c */ /* 0x000fe40000784270 */
[----:B--2---:R-:W-:Y:S01]  /*16b50*/  IADD3 R10, P5, R4, UR5, RZ ;  /* 0x00000005040a7c10 */ /* 0x004fe2000ffbe0ff */
[----:B------:R-:W-:Y:S01]  /*16b60*/  @P3 STG.E desc[UR36][R4.64+0x4], R25 ;  /* 0x0000041904003986 */ /* 0x000fe2000c101924 */
[----:B------:R-:W-:Y:S01]  /*16b70*/  ISETP.GT.AND P3, PT, R0, 0x8, P1 ;  /* 0x000000080000780c */ /* 0x000fe20000f64270 */
[-C--:B------:R-:W-:Y:S01]  /*16b80*/  FMUL R27, R27, R2.reuse ;  /* 0x000000021b1b7220 */ /* 0x080fe20000400000 */
[----:B------:R-:W-:Y:S02]  /*16b90*/  F2FP.TF32.F32.PACK_B R15, R15 ;  /* 0x0000000fff0f723e */ /* 0x000fe400024050ff */
[----:B------:R-:W-:Y:S01]  /*16ba0*/  IADD3.X R11, R5, UR4, RZ, P5, !PT ;  /* 0x00000004050b7c10 */ /* 0x000fe2000affe4ff */
[----:B0-----:R-:W-:Y:S01]  /*16bb0*/  FMUL R3, R28, R2 ;  /* 0x000000021c037220 */ /* 0x001fe20000400000 */
[----:B------:R-:W-:-:S02]  /*16bc0*/  F2FP.TF32.F32.PACK_B R27, R27 ;  /* 0x0000001bff1b723e */ /* 0x000fc400024050ff */
[C---:B------:R-:W-:Y:S01]  /*16bd0*/  ISETP.GT.AND P5, PT, R0.reuse, 0x9, P1 ;  /* 0x000000090000780c */ /* 0x040fe20000fa4270 */
[----:B------:R-:W-:Y:S01]  /*16be0*/  @P2 STG.E desc[UR36][R10.64], R15 ;  /* 0x0000000f0a002986 */ /* 0x000fe2000c101924 */
[----:B------:R-:W-:Y:S02]  /*16bf0*/  F2FP.TF32.F32.PACK_B R3, R3 ;  /* 0x00000003ff03723e */ /* 0x000fe400024050ff */
[----:B------:R-:W-:Y:S01]  /*16c00*/  ISETP.GT.AND P2, PT, R0, 0x8, P0 ;  /* 0x000000080000780c */ /* 0x000fe20000744270 */
[-C--:B------:R-:W-:Y:S01]  /*16c10*/  FMUL R29, R29, R2.reuse ;  /* 0x000000021d1d7220 */ /* 0x080fe20000400000 */
[----:B------:R0:W-:Y:S01]  /*16c20*/  @P4 STG.E desc[UR36][R10.64+0x4], R27 ;  /* 0x0000041b0a004986 */ /* 0x0001e2000c101924 */
[----:B------:R-:W-:Y:S01]  /*16c30*/  FMUL R13, R30, R2 ;  /* 0x000000021e0d7220 */ /* 0x000fe20000400000 */
[----:B------:R-:W-:Y:S02]  /*16c40*/  IADD3 R6, P4, R4, UR5, RZ ;  /* 0x0000000504067c10 */ /* 0x000fe4000ff9e0ff */
[----:B------:R1:W-:Y:S01]  /*16c50*/  @P3 STG.E desc[UR36][R4.64+0x20], R3 ;  /* 0x0000200304003986 */ /* 0x0003e2000c101924 */
[----:B------:R-:W-:-:S02]  /*16c60*/  ISETP.GT.AND P3, PT, R0, 0x9, P0 ;  /* 0x000000090000780c */ /* 0x000fc40000764270 */
[----:B------:R-:W-:Y:S01]  /*16c70*/  F2FP.TF32.F32.PACK_B R29, R29 ;  /* 0x0000001dff1d723e */ /* 0x000fe200024050ff */
[----:B------:R-:W-:Y:S01]  /*16c80*/  FMUL R31, R31, R2 ;  /* 0x000000021f1f7220 */ /* 0x000fe20000400000 */
[----:B------:R-:W-:Y:S02]  /*16c90*/  F2FP.TF32.F32.PACK_B R13, R13 ;  /* 0x0000000dff0d723e */ /* 0x000fe400024050ff */
[----:B------:R-:W-:Y:S01]  /*16ca0*/  IADD3.X R7, R5, UR4, RZ, P4, !PT ;  /* 0x0000000405077c10 */ /* 0x000fe2000a7fe4ff */
[----:B------:R-:W-:Y:S01]  /*16cb0*/  @P5 STG.E desc[UR36][R4.64+0x24], R29 ;  /* 0x0000241d04005986 */ /* 0x000fe2000c101924 */
[----:B------:R-:W-:-:S03]  /*16cc0*/  F2FP.TF32.F32.PACK_B R31, R31 ;  /* 0x0000001fff1f723e */ /* 0x000fc600024050ff */
[----:B------:R2:W-:Y:S01]  /*16cd0*/  @P2 STG.E desc[UR36][R6.64+0x20], R13 ;  /* 0x0000200d06002986 */ /* 0x0005e2000c101924 */
[C---:B------:R-:W-:Y:S02]  /*16ce0*/  ISETP.GT.AND P2, PT, R0.reuse, 0x10, P0 ;  /* 0x000000100000780c */ /* 0x040fe40000744270 */
[C---:B------:R-:W-:Y:S01]  /*16cf0*/  ISETP.GT.AND P4, PT, R0.reuse, 0x10, P1 ;  /* 0x000000100000780c */ /* 0x040fe20000f84270 */
[----:B------:R-:W-:Y:S01]  /*16d00*/  @P3 STG.E desc[UR36][R8.64+0x24], R31 ;  /* 0x0000241f08003986 */ /* 0x000fe2000c101924 */
[----:B------:R-:W-:Y:S01]  /*16d10*/  ISETP.GT.AND P5, PT, R0, 0x11, P1 ;  /* 0x000000110000780c */ /* 0x000fe20000fa4270 */
[-C--:B0-----:R-:W-:Y:S01]  /*16d20*/  FMUL R11, R32, R2.reuse ;  /* 0x00000002200b7220 */ /* 0x081fe20000400000 */
[----:B------:R-:W-:Y:S01]  /*16d30*/  ISETP.GT.AND P3, PT, R0, 0x11, P0 ;  /* 0x000000110000780c */ /* 0x000fe20000764270 */
[-C--:B------:R-:W-:Y:S01]  /*16d40*/  FMUL R33, R33, R2.reuse ;  /* 0x0000000221217220 */ /* 0x080fe20000400000 */
[----:B-1----:R-:W-:Y:S02]  /*16d50*/  FMUL R3, R34, R2 ;  /* 0x0000000222037220 */ /* 0x002fe40000400000 */
[----:B------:R-:W-:-:S02]  /*16d60*/  F2FP.TF32.F32.PACK_B R11, R11 ;  /* 0x0000000bff0b723e */ /* 0x000fc400024050ff */
[----:B------:R-:W-:Y:S01]  /*16d70*/  F2FP.TF32.F32.PACK_B R33, R33 ;  /* 0x00000021ff21723e */ /* 0x000fe200024050ff */
[----:B--2---:R-:W-:Y:S01]  /*16d80*/  @P2 IMAD.MOV.U32 R7, RZ, RZ, R9 ;  /* 0x000000ffff072224 */ /* 0x004fe200078e0009 */
[----:B------:R-:W-:Y:S01]  /*16d90*/  F2FP.TF32.F32.PACK_B R3, R3 ;  /* 0x00000003ff03723e */ /* 0x000fe200024050ff */
[----:B------:R-:W-:Y:S01]  /*16da0*/  FMUL R35, R35, R2 ;  /* 0x0000000223237220 */ /* 0x000fe20000400000 */
[----:B------:R-:W-:Y:S01]  /*16db0*/  @P2 MOV R6, R8 ;  /* 0x0000000800062202 */ /* 0x000fe20000000f00 */
[----:B------:R-:W-:Y:S04]  /*16dc0*/  @P4 STG.E desc[UR36][R4.64+0x40], R11 ;  /* 0x0000400b04004986 */ /* 0x000fe8000c101924 */
[----:B------:R-:W-:Y:S01]  /*16dd0*/  @P5 STG.E desc[UR36][R4.64+0x44], R33 ;  /* 0x0000442104005986 */ /* 0x000fe2000c101924 */
[----:B------:R-:W-:-:S03]  /*16de0*/  F2FP.TF32.F32.PACK_B R35, R35 ;  /* 0x00000023ff23723e */ /* 0x000fc600024050ff */
[----:B------:R0:W-:Y:S01]  /*16df0*/  @P2 STG.E desc[UR36][R6.64+0x40], R3 ;  /* 0x0000400306002986 */ /* 0x0001e2000c101924 */
[C---:B------:R-:W-:Y:S02]  /*16e00*/  ISETP.GT.AND P2, PT, R0.reuse, 0x18, P0 ;  /* 0x000000180000780c */ /* 0x040fe40000744270 */
[C---:B------:R-:W-:Y:S02]  /*16e10*/  ISETP.GT.AND P4, PT, R0.reuse, 0x18, P1 ;  /* 0x000000180000780c */ /* 0x040fe40000f84270 */
[----:B------:R-:W-:Y:S01]  /*16e20*/  ISETP.GT.AND P5, PT, R0, 0x19, P1 ;  /* 0x000000190000780c */ /* 0x000fe20000fa4270 */
[----:B0-----:R-:W-:Y:S02]  /*16e30*/  @P3 IMAD.MOV.U32 R6, RZ, RZ, R8 ;  /* 0x000000ffff063224 */ /* 0x001fe400078e0008 */
[----:B------:R-:W-:Y:S02]  /*16e40*/  @P3 IMAD.MOV.U32 R7, RZ, RZ, R9 ;  /* 0x000000ffff073224 */ /* 0x000fe400078e0009 */
[-C--:B------:R-:W-:Y:S01]  /*16e50*/  FMUL R13, R36, R2.reuse ;  /* 0x00000002240d7220 */ /* 0x080fe20000400000 */
[----:B------:R-:W-:-:S02]  /*16e60*/  FMUL R37, R37, R2 ;  /* 0x0000000225257220 */ /* 0x000fc40000400000 */
[----:B------:R0:W-:Y:S01]  /*16e70*/  @P3 STG.E desc[UR36][R6.64+0x44], R35 ;  /* 0x0000442306003986 */ /* 0x0001e2000c101924 */
[----:B------:R-:W-:Y:S01]  /*16e80*/  ISETP.GT.AND P3, PT, R0, 0x19, P0 ;  /* 0x000000190000780c */ /* 0x000fe20000764270 */
[-C--:B------:R-:W-:Y:S01]  /*16e90*/  FMUL R11, R38, R2.reuse ;  /* 0x00000002260b7220 */ /* 0x080fe20000400000 */
[----:B------:R-:W-:Y:S02]  /*16ea0*/  F2FP.TF32.F32.PACK_B R13, R13 ;  /* 0x0000000dff0d723e */ /* 0x000fe400024050ff */
[----:B------:R-:W-:Y:S01]  /*16eb0*/  F2FP.TF32.F32.PACK_B R37, R37 ;  /* 0x00000025ff25723e */ /* 0x000fe200024050ff */
[----:B------:R-:W-:Y:S01]  /*16ec0*/  FMUL R39, R39, R2 ;  /* 0x0000000227277220 */ /* 0x000fe20000400000 */
[----:B------:R-:W-:Y:S01]  /*16ed0*/  F2FP.TF32.F32.PACK_B R11, R11 ;  /* 0x0000000bff0b723e */ /* 0x000fe200024050ff */
[----:B------:R-:W-:Y:S01]  /*16ee0*/  @P4 STG.E desc[UR36][R4.64+0x60], R13 ;  /* 0x0000600d04004986 */ /* 0x000fe2000c101924 */
[----:B0-----:R-:W-:Y:S02]  /*16ef0*/  @P2 IMAD.MOV.U32 R6, RZ, RZ, R8 ;  /* 0x000000ffff062224 */ /* 0x001fe400078e0008 */
[----:B------:R-:W-:Y:S01]  /*16f00*/  @P2 IMAD.MOV.U32 R7, RZ, RZ, R9 ;  /* 0x000000ffff072224 */ /* 0x000fe200078e0009 */
        /* <DEDUP_REMOVED lines=38> */
[----:B0-----:R-:W-:Y:S01]  /*17170*/  @P2 IMAD.MOV.U32 R6, RZ, RZ, R8 ;  /* 0x000000ffff062224 */ /* 0x001fe200078e0008 */
[----:B------:R-:W-:-:S02]  /*17180*/  @P2 MOV R7, R9 ;  /* 0x0000000900072202 */ /* 0x000fc40000000f00 */
        /* <DEDUP_REMOVED lines=65> */
[----:B------:R-:W-:Y:S02]  /*175a0*/  ISETP.GT.AND P5, PT, R0, 0x49, P1 ;  /* 0x000000490000780c */ /* 0x000fe40000fa4270 */
[----:B0-----:R-:W-:Y:S01]  /*175b0*/  @P3 MOV R6, R8 ;  /* 0x0000000800063202 */ /* 0x001fe20000000f00 */
        /* <DEDUP_REMOVED lines=59> */
[----:B0-----:R-:W-:Y:S01]  /*17970*/  @P3 IMAD.MOV.U32 R6, RZ, RZ, R8 ;  /* 0x000000ffff063224 */ /* 0x001fe200078e0008 */
[----:B------:R-:W-:Y:S01]  /*17980*/  @P3 MOV R7, R9 ;  /* 0x0000000900073202 */ /* 0x000fe20000000f00 */
[-C--:B------:R-:W-:Y:S01]  /*17990*/  FMUL R13, R72, R2.reuse ;  /* 0x00000002480d7220 */ /* 0x080fe20000400000 */
[----:B------:R-:W-:-:S03]  /*179a0*/  FMUL R73, R73, R2 ;  /* 0x0000000249497220 */ /* 0x000fc60000400000 */
        /* <DEDUP_REMOVED lines=68> */
[----:B0-----:R-:W-:Y:S01]  /*17df0*/  @P2 MOV R6, R8 ;  /* 0x0000000800062202 */ /* 0x001fe20000000f00 */
[----:B------:R-:W-:-:S02]  /*17e00*/  @P2 IMAD.MOV.U32 R7, RZ, RZ, R9 ;  /* 0x000000ffff072224 */ /* 0x000fc400078e0009 */
        /* <DEDUP_REMOVED lines=166> */
[-C--:B------:R-:W-:Y:S01]  /*18870*/  FMUL R13, R120, R2.reuse ;  /* 0x00000002780d7220 */ /* 0x080fe20000400000 */
[----:B0-----:R-:W-:Y:S02]  /*18880*/  @P3 IMAD.MOV.U32 R6, RZ, RZ, R8 ;  /* 0x000000ffff063224 */ /* 0x001fe400078e0008 */
[----:B------:R-:W-:Y:S02]  /*18890*/  @P3 IMAD.MOV.U32 R7, RZ, RZ, R9 ;  /* 0x000000ffff073224 */ /* 0x000fe400078e0009 */
[-C--:B------:R-:W-:Y:S01]  /*188a0*/  FMUL R121, R121, R2.reuse ;  /* 0x0000000279797220 */ /* 0x080fe20000400000 */
[----:B------:R-:W-:-:S02]  /*188b0*/  FMUL R11, R122, R2 ;  /* 0x000000027a0b7220 */ /* 0x000fc40000400000 */
[----:B------:R0:W-:Y:S01]  /*188c0*/  @P3 STG.E desc[UR36][R6.64+0x2e4], R119 ;  /* 0x0002e47706003986 */ /* 0x0001e2000c101924 */
[C---:B------:R-:W-:Y:S02]  /*188d0*/  ISETP.GT.AND P3, PT, R0.reuse, 0xc1, P0 ;  /* 0x000000c10000780c */ /* 0x040fe40000764270 */
[----:B------:R-:W-:Y:S02]  /*188e0*/  F2FP.TF32.F32.PACK_B R13, R13 ;  /* 0x0000000dff0d723e */ /* 0x000fe400024050ff */
[----:B------:R-:W-:Y:S01]  /*188f0*/  F2FP.TF32.F32.PACK_B R121, R121 ;  /* 0x00000079ff79723e */ /* 0x000fe200024050ff */
[-C--:B------:R-:W-:Y:S01]  /*18900*/  FMUL R123, R123, R2.reuse ;  /* 0x000000027b7b7220 */ /* 0x080fe20000400000 */
[----:B------:R-:W-:Y:S01]  /*18910*/  F2FP.TF32.F32.PACK_B R11, R11 ;  /* 0x0000000bff0b723e */ /* 0x000fe200024050ff */
[----:B------:R-:W-:Y:S01]  /*18920*/  @P4 STG.E desc[UR36][R4.64+0x300], R13 ;  /* 0x0003000d04004986 */ /* 0x000fe2000c101924 */
[----:B0-----:R-:W-:Y:S02]  /*18930*/  @P2 IMAD.MOV.U32 R6, RZ, RZ, R8 ;  /* 0x000000ffff062224 */ /* 0x001fe400078e0008 */
[----:B------:R-:W-:Y:S01]  /*18940*/  @P2 IMAD.MOV.U32 R7, RZ, RZ, R9 ;  /* 0x000000ffff072224 */ /* 0x000fe200078e0009 */
[----:B------:R-:W-:Y:S01]  /*18950*/  @P5 STG.E desc[UR36][R4.64+0x304], R121 ;  /* 0x0003047904005986 */ /* 0x000fe2000c101924 */
[----:B------:R-:W-:Y:S01]  /*18960*/  ISETP.GT.AND P4, PT, R0, 0xc8, P1 ;  /* 0x000000c80000780c */ /* 0x000fe20000f84270 */
[----:B------:R-:W-:Y:S01]  /*18970*/  FMUL R3, R124, R2 ;  /* 0x000000027c037220 */ /* 0x000fe20000400000 */
[----:B------:R-:W-:Y:S01]  /*18980*/  F2FP.TF32.F32.PACK_B R123, R123 ;  /* 0x0000007bff7b723e */ /* 0x000fe200024050ff */
[----:B------:R0:W-:Y:S01]  /*18990*/  @P2 STG.E desc[UR36][R6.64+0x300], R11 ;  /* 0x0003000b06002986 */ /* 0x0001e2000c101924 */
[----:B------:R-:W-:-:S02]  /*189a0*/  ISETP.GT.AND P2, PT, R0, 0xc8, P0 ;  /* 0x000000c80000780c */ /* 0x000fc40000744270 */
[----:B------:R-:W-:Y:S01]  /*189b0*/  ISETP.GT.AND P5, PT, R0, 0xc9, P1 ;  /* 0x000000c90000780c */ /* 0x000fe20000fa4270 */
[-C--:B------:R-:W-:Y:S01]  /*189c0*/  FMUL R125, R125, R2.reuse ;  /* 0x000000027d7d7220 */ /* 0x080fe20000400000 */
[----:B------:R-:W-:Y:S01]  /*189d0*/  F2FP.TF32.F32.PACK_B R3, R3 ;  /* 0x00000003ff03723e */ /* 0x000fe200024050ff */
[----:B0-----:R-:W-:Y:S01]  /*189e0*/  @P3 IMAD.MOV.U32 R6, RZ, RZ, R8 ;  /* 0x000000ffff063224 */ /* 0x001fe200078e0008 */
[----:B------:R-:W-:Y:S01]  /*189f0*/  @P3 MOV R7, R9 ;  /* 0x0000000900073202 */ /* 0x000fe20000000f00 */
[----:B------:R-:W-:-:S04]  /*18a00*/  FMUL R13, R126, R2 ;  /* 0x000000027e0d7220 */ /* 0x000fc80000400000 */
[----:B------:R0:W-:Y:S01]  /*18a10*/  @P3 STG.E desc[UR36][R6.64+0x304], R123 ;  /* 0x0003047b06003986 */ /* 0x0001e2000c101924 */
[C---:B------:R-:W-:Y:S02]  /*18a20*/  ISETP.GT.AND P3, PT, R0.reuse, 0xc9, P0 ;  /* 0x000000c90000780c */ /* 0x040fe40000764270 */
[----:B------:R-:W-:Y:S01]  /*18a30*/  F2FP.TF32.F32.PACK_B R125, R125 ;  /* 0x0000007dff7d723e */ /* 0x000fe200024050ff */
[----:B------:R-:W-:Y:S01]  /*18a40*/  @P4 STG.E desc[UR36][R4.64+0x320], R3 ;  /* 0x0003200304004986 */ /* 0x000fe2000c101924 */
[----:B------:R-:W-:Y:S01]  /*18a50*/  ISETP.GT.AND P4, PT, R0, 0xd0, P1 ;  /* 0x000000d00000780c */ /* 0x000fe20000f84270 */
[-C--:B------:R-:W-:Y:S01]  /*18a60*/  FMUL R127, R127, R2.reuse ;  /* 0x000000027f7f7220 */ /* 0x080fe20000400000 */
[----:B------:R-:W-:Y:S01]  /*18a70*/  F2FP.TF32.F32.PACK_B R13, R13 ;  /* 0x0000000dff0d723e */ /* 0x000fe200024050ff */
[----:B------:R-:W-:Y:S01]  /*18a80*/  FMUL R11, R128, R2 ;  /* 0x00000002800b7220 */ /* 0x000fe20000400000 */
[----:B0-----:R-:W-:Y:S02]  /*18a90*/  @P2 IMAD.MOV.U32 R6, RZ, RZ, R8 ;  /* 0x000000ffff062224 */ /* 0x001fe400078e0008 */
[----:B------:R-:W-:Y:S01]  /*18aa0*/  @P2 IMAD.MOV.U32 R7, RZ, RZ, R9 ;  /* 0x000000ffff072224 */ /* 0x000fe200078e0009 */
[----:B------:R-:W-:Y:S01]  /*18ab0*/  @P5 STG.E desc[UR36][R4.64+0x324], R125 ;  /* 0x0003247d04005986 */ /* 0x000fe2000c101924 */
[----:B------:R-:W-:-:S02]  /*18ac0*/  ISETP.GT.AND P5, PT, R0, 0xd1, P1 ;  /* 0x000000d10000780c */ /* 0x000fc40000fa4270 */
[----:B------:R-:W-:Y:S01]  /*18ad0*/  F2FP.TF32.F32.PACK_B R127, R127 ;  /* 0x0000007fff7f723e */ /* 0x000fe200024050ff */
[----:B------:R0:W-:Y:S01]  /*18ae0*/  @P2 STG.E desc[UR36][R6.64+0x320], R13 ;  /* 0x0003200d06002986 */ /* 0x0001e2000c101924 */
[----:B------:R-:W-:Y:S02]  /*18af0*/  F2FP.TF32.F32.PACK_B R11, R11 ;  /* 0x0000000bff0b723e */ /* 0x000fe400024050ff */
[----:B------:R-:W-:Y:S01]  /*18b00*/  ISETP.GT.AND P2, PT, R0, 0xd0, P0 ;  /* 0x000000d00000780c */ /* 0x000fe20000744270 */
[----:B------:R-:W-:Y:S01]  /*18b10*/  FMUL R129, R129, R2 ;  /* 0x0000000281817220 */ /* 0x000fe20000400000 */
[----:B0-----:R-:W-:Y:S02]  /*18b20*/  @P3 IMAD.MOV.U32 R6, RZ, RZ, R8 ;  /* 0x000000ffff063224 */ /* 0x001fe400078e0008 */
[----:B------:R-:W-:Y:S02]  /*18b30*/  @P3 IMAD.MOV.U32 R7, RZ, RZ, R9 ;  /* 0x000000ffff073224 */ /* 0x000fe400078e0009 */
[----:B------:R-:W-:-:S03]  /*18b40*/  F2FP.TF32.F32.PACK_B R129, R129 ;  /* 0x00000081ff81723e */ /* 0x000fc600024050ff */
[----:B------:R0:W-:Y:S01]  /*18b50*/  @P3 STG.E desc[UR36][R6.64+0x324], R127 ;  /* 0x0003247f06003986 */ /* 0x0001e2000c101924 */
[----:B------:R-:W-:-:S03]  /*18b60*/  FMUL R3, R130, R2 ;  /* 0x0000000282037220 */ /* 0x000fc60000400000 */
[----:B------:R1:W-:Y:S01]  /*18b70*/  @P4 STG.E desc[UR36][R4.64+0x340], R11 ;  /* 0x0003400b04004986 */ /* 0x0003e2000c101924 */
[C---:B------:R-:W-:Y:S02]  /*18b80*/  ISETP.GT.AND P4, PT, R0.reuse, 0xd1, P0 ;  /* 0x000000d10000780c */ /* 0x040fe40000784270 */
[C---:B------:R-:W-:Y:S01]  /*18b90*/  ISETP.GT.AND P3, PT, R0.reuse, 0xd8, P0 ;  /* 0x000000d80000780c */ /* 0x040fe20000764270 */
[----:B------:R-:W-:Y:S01]  /*18ba0*/  @P5 STG.E desc[UR36][R4.64+0x344], R129 ;  /* 0x0003448104005986 */ /* 0x000fe2000c101924 */
[----:B------:R-:W-:Y:S01]  /*18bb0*/  ISETP.GT.AND P5, PT, R0, 0xd8, P1 ;  /* 0x000000d80000780c */ /* 0x000fe20000fa4270 */
[----:B------:R-:W-:Y:S01]  /*18bc0*/  FMUL R131, R131, R2 ;  /* 0x0000000283837220 */ /* 0x000fe20000400000 */
[----:B------:R-:W-:Y:S01]  /*18bd0*/  F2FP.TF32.F32.PACK_B R3, R3 ;  /* 0x00000003ff03723e */ /* 0x000fe200024050ff */
[----:B0-----:R-:W-:Y:S02]  /*18be0*/  @P2 IMAD.MOV.U32 R6, RZ, RZ, R8 ;  /* 0x000000ffff062224 */ /* 0x001fe400078e0008 */
[----:B------:R-:W-:-:S02]  /*18bf0*/  @P2 IMAD.MOV.U32 R7, RZ, RZ, R9 ;  /* 0x000000ffff072224 */ /* 0x000fc400078e0009 */
[-C--:B------:R-:W-:Y:S01]  /*18c00*/  FMUL R13, R132, R2.reuse ;  /* 0x00000002840d7220 */ /* 0x080fe20000400000 */
[----:B------:R-:W-:Y:S01]  /*18c10*/  ISETP.GT.AND P6, PT, R0, 0xd9, P1 ;  /* 0x000000d90000780c */ /* 0x000fe20000fc4270 */
[-C--:B------:R-:W-:Y:S01]  /*18c20*/  FMUL R133, R133, R2.reuse ;  /* 0x0000000285857220 */ /* 0x080fe20000400000 */
[----:B------:R-:W-:Y:S01]  /*18c30*/  F2FP.TF32.F32.PACK_B R131, R131 ;  /* 0x00000083ff83723e */ /* 0x000fe200024050ff */
[----:B------:R0:W-:Y:S01]  /*18c40*/  @P2 STG.E desc[UR36][R6.64+0x340], R3 ;  /* 0x0003400306002986 */ /* 0x0001e2000c101924 */
[----:B-1----:R-:W-:Y:S01]  /*18c50*/  FMUL R11, R134, R2 ;  /* 0x00000002860b7220 */ /* 0x002fe20000400000 */
[----:B------:R-:W-:Y:S02]  /*18c60*/  F2FP.TF32.F32.PACK_B R13, R13 ;  /* 0x0000000dff0d723e */ /* 0x000fe400024050ff */
[----:B------:R-:W-:Y:S02]  /*18c70*/  ISETP.GT.AND P2, PT, R0, 0xd9, P0 ;  /* 0x000000d90000780c */ /* 0x000fe40000744270 */
[----:B------:R-:W-:Y:S01]  /*18c80*/  F2FP.TF32.F32.PACK_B R133, R133 ;  /* 0x00000085ff85723e */ /* 0x000fe200024050ff */
[----:B0-----:R-:W-:-:S02]  /*18c90*/  @P4 IMAD.MOV.U32 R6, RZ, RZ, R8 ;  /* 0x000000ffff064224 */ /* 0x001fc400078e0008 */
[----:B------:R-:W-:Y:S01]  /*18ca0*/  @P4 IMAD.MOV.U32 R7, RZ, RZ, R9 ;  /* 0x000000ffff074224 */ /* 0x000fe200078e0009 */
[----:B------:R-:W-:-:S04]  /*18cb0*/  F2FP.TF32.F32.PACK_B R11, R11 ;  /* 0x0000000bff0b723e */ /* 0x000fc800024050ff */
[----:B------:R0:W-:Y:S01]  /*18cc0*/  @P4 STG.E desc[UR36][R6.64+0x344], R131 ;  /* 0x0003448306004986 */ /* 0x0001e2000c101924 */
[----:B------:R-:W-:-:S03]  /*18cd0*/  FMUL R135, R135, R2 ;  /* 0x0000000287877220 */ /* 0x000fc60000400000 */
[----:B------:R1:W-:Y:S01]  /*18ce0*/  @P5 STG.E desc[UR36][R4.64+0x360], R13 ;  /* 0x0003600d04005986 */ /* 0x0003e2000c101924 */
[----:B------:R-:W-:-:S03]  /*18cf0*/  ISETP.GT.AND P5, PT, R0, 0xe0, P0 ;  /* 0x000000e00000780c */ /* 0x000fc600007a4270 */
[----:B------:R-:W-:Y:S01]  /*18d00*/  @P6 STG.E desc[UR36][R4.64+0x364], R133 ;  /* 0x0003648504006986 */ /* 0x000fe2000c101924 */
[----:B0-----:R-:W-:Y:S02]  /*18d10*/  @P3 IMAD.MOV.U32 R6, RZ, RZ, R8 ;  /* 0x000000ffff063224 */ /* 0x001fe400078e0008 */
[----:B------:R-:W-:Y:S01]  /*18d20*/  @P3 IMAD.MOV.U32 R7, RZ, RZ, R9 ;  /* 0x000000ffff073224 */ /* 0x000fe200078e0009 */
[----:B------:R-:W-:-:S04]  /*18d30*/  ISETP.GT.AND P4, PT, R0, 0xe1, P1 ;  /* 0x000000e10000780c */ /* 0x000fc80000f84270 */
[----:B------:R0:W-:Y:S01]  /*18d40*/  @P3 STG.E desc[UR36][R6.64+0x360], R11 ;  /* 0x0003600b06003986 */ /* 0x0001e2000c101924 */
[----:B------:R-:W-:Y:S01]  /*18d50*/  ISETP.GT.AND P3, PT, R0, 0xe0, P1 ;  /* 0x000000e00000780c */ /* 0x000fe20000f64270 */
[-C--:B------:R-:W-:Y:S01]  /*18d60*/  FMUL R3, R136, R2.reuse ;  /* 0x0000000288037220 */ /* 0x080fe20000400000 */
[----:B------:R-:W-:Y:S01]  /*18d70*/  ISETP.GT.AND P6, PT, R0, 0xe1, P0 ;  /* 0x000000e10000780c */ /* 0x000fe200007c4270 */
[-C--:B------:R-:W-:Y:S01]  /*18d80*/  FMUL R137, R137, R2.reuse ;  /* 0x0000000289897220 */ /* 0x080fe20000400000 */
[----:B------:R-:W-:Y:S01]  /*18d90*/  F2FP.TF32.F32.PACK_B R135, R135 ;  /* 0x00000087ff87723e */ /* 0x000fe200024050ff */
[-C--:B-1----:R-:W-:Y:S01]  /*18da0*/  FMUL R13, R138, R2.reuse ;  /* 0x000000028a0d7220 */ /* 0x082fe20000400000 */
[----:B------:R-:W-:Y:S01]  /*18db0*/  F2FP.TF32.F32.PACK_B R3, R3 ;  /* 0x00000003ff03723e */ /* 0x000fe200024050ff */
[----:B0-----:R-:W-:Y:S02]  /*18dc0*/  @P2 IMAD.MOV.U32 R6, RZ, RZ, R8 ;  /* 0x000000ffff062224 */ /* 0x001fe400078e0008 */
[----:B------:R-:W-:Y:S01]  /*18dd0*/  @P2 IMAD.MOV.U32 R7, RZ, RZ, R9 ;  /* 0x000000ffff072224 */ /* 0x000fe200078e0009 */
[----:B------:R-:W-:Y:S01]  /*18de0*/  F2FP.TF32.F32.PACK_B R137, R137 ;  /* 0x00000089ff89723e */ /* 0x000fe200024050ff */
[----:B------:R-:W-:Y:S01]  /*18df0*/  FMUL R139, R139, R2 ;  /* 0x000000028b8b7220 */ /* 0x000fe20000400000 */
[----:B------:R-:W-:-:S02]  /*18e00*/  F2FP.TF32.F32.PACK_B R13, R13 ;  /* 0x0000000dff0d723e */ /* 0x000fc400024050ff */
[----:B------:R0:W-:Y:S02]  /*18e10*/  @P2 STG.E desc[UR36][R6.64+0x364], R135 ;  /* 0x0003648706002986 */ /* 0x0001e4000c101924 */
[----:B------:R-:W-:Y:S02]  /*18e20*/  F2FP.TF32.F32.PACK_B R139, R139 ;  /* 0x0000008bff8b723e */ /* 0x000fe400024050ff */
[----:B------:R-:W-:Y:S04]  /*18e30*/  @P3 STG.E desc[UR36][R4.64+0x380], R3 ;  /* 0x0003800304003986 */ /* 0x000fe8000c101924 */
[----:B------:R-:W-:Y:S01]  /*18e40*/  @P4 STG.E desc[UR36][R4.64+0x384], R137 ;  /* 0x0003848904004986 */ /* 0x000fe2000c101924 */
[----:B0-----:R-:W-:Y:S01]  /*18e50*/  @P5 MOV R6, R8 ;  /* 0x0000000800065202 */ /* 0x001fe20000000f00 */
[----:B------:R-:W-:-:S05]  /*18e60*/  @P5 IMAD.MOV.U32 R7, RZ, RZ, R9 ;  /* 0x000000ffff075224 */ /* 0x000fca00078e0009 */
[----:B------:R0:W-:Y:S01]  /*18e70*/  @P5 STG.E desc[UR36][R6.64+0x380], R13 ;  /* 0x0003800d06005986 */ /* 0x0001e2000c101924 */
[C---:B------:R-:W-:Y:S02]  /*18e80*/  ISETP.GT.AND P5, PT, R0.reuse, 0xe8, P0 ;  /* 0x000000e80000780c */ /* 0x040fe400007a4270 */
[C---:B------:R-:W-:Y:S01]  /*18e90*/  ISETP.GT.AND P2, PT, R0.reuse, 0xe8, P1 ;  /* 0x000000e80000780c */ /* 0x040fe20000f44270 */
[----:B0-----:R-:W-:Y:S02]  /*18ea0*/  @P6 IMAD.MOV.U32 R6, RZ, RZ, R8 ;  /* 0x000000ffff066224 */ /* 0x001fe400078e0008 */
[----:B------:R-:W-:Y:S01]  /*18eb0*/  @P6 IMAD.MOV.U32 R7, RZ, RZ, R9 ;  /* 0x000000ffff076224 */ /* 0x000fe200078e0009 */
[----:B------:R-:W-:-:S04]  /*18ec0*/  ISETP.GT.AND P3, PT, R0, 0xe9, P0 ;  /* 0x000000e90000780c */ /* 0x000fc80000764270 */
[----:B------:R0:W-:Y:S01]  /*18ed0*/  @P6 STG.E desc[UR36][R6.64+0x384], R139 ;  /* 0x0003848b06006986 */ /* 0x0001e2000c101924 */
[----:B------:R-:W-:Y:S01]  /*18ee0*/  ISETP.GT.AND P6, PT, R0, 0xe9, P1 ;  /* 0x000000e90000780c */ /* 0x000fe20000fc4270 */
[-C--:B------:R-:W-:Y:S01]  /*18ef0*/  FMUL R11, R140, R2.reuse ;  /* 0x000000028c0b7220 */ /* 0x080fe20000400000 */
[-C--:B------:R-:W-:Y:S01]  /*18f00*/  FMUL R141, R141, R2.reuse ;  /* 0x000000028d8d7220 */ /* 0x080fe20000400000 */
[-C--:B------:R-:W-:Y:S01]  /*18f10*/  FMUL R15, R142, R2.reuse ;  /* 0x000000028e0f7220 */ /* 0x080fe20000400000 */
[----:B------:R-:W-:Y:S02]  /*18f20*/  ISETP.GT.AND P4, PT, R0, 0xf0, P1 ;  /* 0x000000f00000780c */ /* 0x000fe40000f84270 */
[----:B------:R-:W-:Y:S02]  /*18f30*/  F2FP.TF32.F32.PACK_B R11, R11 ;  /* 0x0000000bff0b723e */ /* 0x000fe400024050ff */
[----:B------:R-:W-:Y:S01]  /*18f40*/  F2FP.TF32.F32.PACK_B R141, R141 ;  /* 0x0000008dff8d723e */ /* 0x000fe200024050ff */
[----:B------:R-:W-:Y:S01]  /*18f50*/  FMUL R143, R143, R2 ;  /* 0x000000028f8f7220 */ /* 0x000fe20000400000 */
[----:B------:R-:W-:Y:S01]  /*18f60*/  F2FP.TF32.F32.PACK_B R15, R15 ;  /* 0x0000000fff0f723e */ /* 0x000fe200024050ff */
[----:B0-----:R-:W-:-:S02]  /*18f70*/  @P5 IMAD.MOV.U32 R6, RZ, RZ, R8 ;  /* 0x000000ffff065224 */ /* 0x001fc400078e0008 */
[----:B------:R-:W-:Y:S02]  /*18f80*/  @P5 IMAD.MOV.U32 R7, RZ, RZ, R9 ;  /* 0x000000ffff075224 */ /* 0x000fe400078e0009 */
[----:B------:R-:W-:Y:S01]  /*18f90*/  FMUL R3, R144, R2 ;  /* 0x0000000290037220 */ /* 0x000fe20000400000 */
[----:B------:R-:W-:Y:S01]  /*18fa0*/  @P2 STG.E desc[UR36][R4.64+0x3a0], R11 ;  /* 0x0003a00b04002986 */ /* 0x000fe2000c101924 */
[----:B------:R-:W-:-:S03]  /*18fb0*/  F2FP.TF32.F32.PACK_B R143, R143 ;  /* 0x0000008fff8f723e */ /* 0x000fc600024050ff */
[----:B------:R-:W-:Y:S01]  /*18fc0*/  @P6 STG.E desc[UR36][R4.64+0x3a4], R141 ;  /* 0x0003a48d04006986 */ /* 0x000fe2000c101924 */
[----:B------:R-:W-:-:S03]  /*18fd0*/  F2FP.TF32.F32.PACK_B R3, R3 ;  /* 0x00000003ff03723e */ /* 0x000fc600024050ff */
[----:B------:R0:W-:Y:S01]  /*18fe0*/  @P5 STG.E desc[UR36][R6.64+0x3a0], R15 ;  /* 0x0003a00f06005986 */ /* 0x0001e2000c101924 */
[C---:B------:R-:W-:Y:S02]  /*18ff0*/  ISETP.GT.AND P5, PT, R0.reuse, 0xf0, P0 ;  /* 0x000000f00000780c */ /* 0x040fe400007a4270 */
[----:B------:R-:W-:Y:S01]  /*19000*/  ISETP.GT.AND P2, PT, R0, 0xf1, P1 ;  /* 0x000000f10000780c */ /* 0x000fe20000f44270 */
[-C--:B------:R-:W-:Y:S01]  /*19010*/  FMUL R145, R145, R2.reuse ;  /* 0x0000000291917220 */ /* 0x080fe20000400000 */
[----:B0-----:R-:W-:Y:S02]  /*19020*/  @P3 IMAD.MOV.U32 R6, RZ, RZ, R8 ;  /* 0x000000ffff063224 */ /* 0x001fe400078e0008 */
[----:B------:R-:W-:Y:S02]  /*19030*/  @P3 IMAD.MOV.U32 R7, RZ, RZ, R9 ;  /* 0x000000ffff073224 */ /* 0x000fe400078e0009 */
[----:B------:R-:W-:-:S03]  /*19040*/  FMUL R13, R146, R2 ;  /* 0x00000002920d7220 */ /* 0x000fc60000400000 */
[----:B------:R0:W-:Y:S04]  /*19050*/  @P3 STG.E desc[UR36][R6.64+0x3a4], R143 ;  /* 0x0003a48f06003986 */ /* 0x0001e8000c101924 */
[----:B------:R-:W-:Y:S01]  /*19060*/  @P4 STG.E desc[UR36][R4.64+0x3c0], R3 ;  /* 0x0003c00304004986 */ /* 0x000fe2000c101924 */
[C---:B------:R-:W-:Y:S02]  /*19070*/  ISETP.GT.AND P4, PT, R0.reuse, 0xf1, P0 ;  /* 0x000000f10000780c */ /* 0x040fe40000784270 */
[C---:B------:R-:W-:Y:S02]  /*19080*/  ISETP.GT.AND P3, PT, R0.reuse, 0xf8, P1 ;  /* 0x000000f80000780c */ /* 0x040fe40000f64270 */
[----:B------:R-:W-:Y:S02]  /*19090*/  F2FP.TF32.F32.PACK_B R145, R145 ;  /* 0x00000091ff91723e */ /* 0x000fe400024050ff */
[C---:B------:R-:W-:Y:S01]  /*190a0*/  ISETP.GT.AND P1, PT, R0.reuse, 0xf9, P1 ;  /* 0x000000f90000780c */ /* 0x040fe20000f24270 */
[----:B0-----:R-:W-:Y:S01]  /*190b0*/  @P5 IMAD.MOV.U32 R6, RZ, RZ, R8 ;  /* 0x000000ffff065224 */ /* 0x001fe200078e0008 */
[----:B------:R-:W-:Y:S01]  /*190c0*/  ISETP.GT.AND P6, PT, R0, 0xf8, P0 ;  /* 0x000000f80000780c */ /* 0x000fe200007c4270 */
[----:B------:R-:W-:Y:S01]  /*190d0*/  @P5 IMAD.MOV.U32 R7, RZ, RZ, R9 ;  /* 0x000000ffff075224 */ /* 0x000fe200078e0009 */
[----:B------:R-:W-:Y:S01]  /*190e0*/  F2FP.TF32.F32.PACK_B R13, R13 ;  /* 0x0000000dff0d723e */ /* 0x000fe200024050ff */
[-C--:B------:R-:W-:Y:S01]  /*190f0*/  FMUL R147, R147, R2.reuse ;  /* 0x0000000293937220 */ /* 0x080fe20000400000 */
[-C--:B------:R-:W-:Y:S01]  /*19100*/  FMUL R19, R148, R2.reuse ;  /* 0x0000000294137220 */ /* 0x080fe20000400000 */
[----:B------:R-:W-:Y:S01]  /*19110*/  FMUL R149, R149, R2 ;  /* 0x0000000295957220 */ /* 0x000fe20000400000 */
[----:B------:R-:W-:Y:S01]  /*19120*/  @P2 STG.E desc[UR36][R4.64+0x3c4], R145 ;  /* 0x0003c49104002986 */ /* 0x000fe2000c101924 */
[----:B------:R-:W-:-:S02]  /*19130*/  ISETP.GT.AND P0, PT, R0, 0xf9, P0 ;  /* 0x000000f90000780c */ /* 0x000fc40000704270 */
[----:B------:R-:W-:Y:S01]  /*19140*/  F2FP.TF32.F32.PACK_B R147, R147 ;  /* 0x00000093ff93723e */ /* 0x000fe200024050ff */
[----:B------:R0:W-:Y:S01]  /*19150*/  @P5 STG.E desc[UR36][R6.64+0x3c0], R13 ;  /* 0x0003c00d06005986 */ /* 0x0001e2000c101924 */
[----:B------:R-:W-:Y:S01]  /*19160*/  F2FP.TF32.F32.PACK_B R19, R19 ;  /* 0x00000013ff13723e */ /* 0x000fe200024050ff */
[-C--:B------:R-:W-:Y:S01]  /*19170*/  FMUL R21, R150, R2.reuse ;  /* 0x0000000296157220 */ /* 0x080fe20000400000 */
[----:B------:R-:W-:Y:S01]  /*19180*/  F2FP.TF32.F32.PACK_B R149, R149 ;  /* 0x00000095ff95723e */ /* 0x000fe200024050ff */
[----:B------:R-:W-:Y:S01]  /*19190*/  FMUL R151, R151, R2 ;  /* 0x0000000297977220 */ /* 0x000fe20000400000 */
[----:B0-----:R-:W-:Y:S02]  /*191a0*/  @P4 IMAD.MOV.U32 R6, RZ, RZ, R8 ;  /* 0x000000ffff064224 */ /* 0x001fe400078e0008 */
[----:B------:R-:W-:Y:S01]  /*191b0*/  @P4 IMAD.MOV.U32 R7, RZ, RZ, R9 ;  /* 0x000000ffff074224 */ /* 0x000fe200078e0009 */
[----:B------:R-:W-:-:S04]  /*191c0*/  F2FP.TF32.F32.PACK_B R21, R21 ;  /* 0x00000015ff15723e */ /* 0x000fc800024050ff */
[----:B------:R-:W-:Y:S01]  /*191d0*/  @P4 STG.E desc[UR36][R6.64+0x3c4], R147 ;  /* 0x0003c49306004986 */ /* 0x000fe2000c101924 */
[----:B------:R-:W-:-:S03]  /*191e0*/  F2FP.TF32.F32.PACK_B R151, R151 ;  /* 0x00000097ff97723e */ /* 0x000fc600024050ff */
[----:B------:R-:W-:Y:S04]  /*191f0*/  @P3 STG.E desc[UR36][R4.64+0x3e0], R19 ;  /* 0x0003e01304003986 */ /* 0x000fe8000c101924 */
[----:B------:R0:W-:Y:S02]  /*19200*/  @P1 STG.E desc[UR36][R4.64+0x3e4], R149 ;  /* 0x0003e49504001986 */ /* 0x0001e4000c101924 */
[----:B0-----:R-:W-:Y:S01]  /*19210*/  @P6 IMAD.MOV.U32 R4, RZ, RZ, R8 ;  /* 0x000000ffff046224 */ /* 0x001fe200078e0008 */
[----:B------:R-:W-:-:S05]  /*19220*/  @P6 MOV R5, R9 ;  /* 0x0000000900056202 */ /* 0x000fca0000000f00 */
[----:B------:R0:W-:Y:S04]  /*19230*/  @P6 STG.E desc[UR36][R4.64+0x3e0], R21 ;  /* 0x0003e01504006986 */ /* 0x0001e8000c101924 */
[----:B------:R0:W-:Y:S02]  /*19240*/  @P0 STG.E desc[UR36][R8.64+0x3e4], R151 ;  /* 0x0003e49708000986 */ /* 0x0001e4000c101924 */
.L_x_542:
[----:B------:R-:W-:Y:S05]  /*19250*/  BSYNC B0 ;  /* 0x0000000000007941 */ /* 0x000fea0003800000 */
.L_x_34:
[----:B0---4-:R-:W4:Y:S04]  /*19260*/  LDL.LU R5, [R1+0x200] ;  /* 0x0002000001057983 */ /* 0x011f280000300800 */
[----:B------:R-:W4:Y:S01]  /*19270*/  LDL.LU R4, [R1+0x204] ;  /* 0x0002040001047983 */ /* 0x000f220000300800 */
[----:B------:R-:W-:Y:S01]  /*19280*/  ULDC UR4, c[0x0][0xc] ;  /* 0x0000030000047ab9 */ /* 0x000fe20000000800 */
[----:B------:R-:W-:Y:S01]  /*19290*/  ULDC UR5, c[0x0][0x10] ;  /* 0x0000040000057ab9 */ /* 0x000fe20000000800 */
[----:B------:R-:W4:Y:S01]  /*192a0*/  LDC R3, c[0x0][0x14] ;  /* 0x00000500ff037b82 */ /* 0x000f220000000800 */
[----:B------:R-:W-:Y:S01]  /*192b0*/  UIMAD.WIDE.U32 UR4, UR4, UR5, URZ ;  /* 0x00000005040472a5 */ /* 0x000fe2000f8e003f */
[----:B------:R-:W-:Y:S01]  /*192c0*/  PRMT R0, RZ, 0x7610, R0 ;  /* 0x00007610ff007816 */ /* 0x000fe20000000000 */
[----:B------:R-:W-:Y:S01]  /*192d0*/  UMOV UR42, 0xffffffff ;  /* 0xffffffff002a7882 */ /* 0x000fe20000000000 */
[----:B------:R-:W-:-:S03]  /*192e0*/  UMOV UR43, 0xffffffff ;  /* 0xffffffff002b7882 */ /* 0x000fc60000000000 */
[----:B----4-:R-:W-:-:S04]  /*192f0*/  IMAD.WIDE.U32 R4, R3, UR4, R4 ;  /* 0x0000000403047c25 */ /* 0x010fc8000f8e0004 */
[----:B------:R-:W-:Y:S01]  /*19300*/  IMAD R3, R3, UR5, RZ ;  /* 0x0000000503037c24 */ /* 0x000fe2000f8e02ff */
[----:B------:R-:W-:Y:S01]  /*19310*/  ULDC.64 UR4, c[0x0][0x650] ;  /* 0x0001940000047ab9 */ /* 0x000fe20000000a00 */
[----:B------:R-:W-:Y:S01]  /*19320*/  IMAD.MOV.U32 R7, RZ, RZ, R4 ;  /* 0x000000ffff077224 */ /* 0x000fe200078e0004 */
[----:B------:R-:W-:Y:S01]  /*19330*/  ISETP.GE.U32.AND P0, PT, R4, UR4, PT ;  /* 0x0000000404007c0c */ /* 0x000fe2000bf06070 */
[----:B------:R-:W-:-:S05]  /*19340*/  IMAD.IADD R6, R5, 0x1, R3 ;  /* 0x0000000105067824 */ /* 0x000fca00078e0203 */
[----:B------:R0:W-:Y:S01]  /*19350*/  STL [R1+0x200], R6 ;  /* 0x0002000601007387 */ /* 0x0001e20000100800 */
[----:B------:R-:W-:-:S03]  /*19360*/  ISETP.GE.U32.AND.EX P0, PT, R6, UR5, PT, P0 ;  /* 0x0000000506007c0c */ /* 0x000fc6000bf06100 */
[----:B------:R0:W-:Y:S10]  /*19370*/  STL [R1+0x204], R7 ;  /* 0x0002040701007387 */ /* 0x0001f40000100800 */
[----:B0-----:R-:W-:Y:S05]  /*19380*/  @P0 BRA `(.L_x_543) ;  /* 0x0000000400880947 */ /* 0x001fea0003800000 */
[----:B------:R-:W0:Y:S01]  /*19390*/  S2UR UR6, SR_CTAID.X ;  /* 0x00000000000679c3 */ /* 0x000e220000002500 */
[----:B------:R-:W-:Y:S01]  /*193a0*/  ULDC.64 UR12, c[0x0][0x628] ;  /* 0x00018a00000c7ab9 */ /* 0x000fe20000000a00 */
[----:B------:R-:W-:Y:S01]  /*193b0*/  ULDC UR4, c[0x0][0x150] ;  /* 0x0000540000047ab9 */ /* 0x000fe20000000800 */
[----:B------:R-:W-:Y:S01]  /*193c0*/  ISETP.NE.U32.AND P0, PT, RZ, UR12, PT ;  /* 0x0000000cff007c0c */ /* 0x000fe2000bf05070 */
[----:B------:R-:W-:Y:S01]  /*193d0*/  ULDC UR15, c[0x0][0x630] ;  /* 0x00018c00000f7ab9 */ /* 0x000fe20000000800 */
[C---:B------:R-:W-:Y:S01]  /*193e0*/  R2UR UR16, R7.reuse ;  /* 0x00000000071072ca */ /* 0x040fe200000e0000 */
[----:B------:R-:W-:Y:S01]  /*193f0*/  ULDC UR19, c[0x0][0x154] ;  /* 0x0000550000137ab9 */ /* 0x000fe20000000800 */
[----:B------:R-:W-:Y:S01]  /*19400*/  ISETP.NE.AND.EX P0, PT, RZ, UR13, PT, P0 ;  /* 0x0000000dff007c0c */ /* 0x000fe2000bf05300 */
[----:B------:R-:W4:Y:S01]  /*19410*/  S2UR UR18, SR_CTAID.Y ;  /* 0x00000000001279c3 */ /* 0x000f220000002600 */
[----:B------:R-:W-:Y:S02]  /*19420*/  R2UR UR17, R6 ;  /* 0x00000000061172ca */ /* 0x000fe400000e0000 */
[----:B------:R-:W-:-:S02]  /*19430*/  R2UR UR10, R7 ;  /* 0x00000000070a72ca */ /* 0x000fc400000e0000 */
[----:B------:R-:W-:Y:S02]  /*19440*/  R2UR UR11, R6 ;  /* 0x00000000060b72ca */ /* 0x000fe400000e0000 */
[----:B0-----:R-:W-:-:S05]  /*19450*/  I2FP.F32.U32 R0, UR6 ;  /* 0x0000000600007c45 */ /* 0x001fca0008201000 */
[----:B------:R-:W-:-:S04]  /*19460*/  FMUL R0, R0, UR4 ;  /* 0x0000000400007c20 */ /* 0x000fc80008400000 */
[----:B------:R0:W0:Y:S01]  /*19470*/  F2I.U32.TRUNC.NTZ R3, R0 ;  /* 0x0000000000037305 */ /* 0x000022000020f000 */
[----:B----4-:R-:W-:Y:S05]  /*19480*/  @!P0 BRA `(.L_x_544) ;  /* 0x0000000000308947 */ /* 0x010fea0003800000 */
        /* <DEDUP_REMOVED lines=12> */
.L_x_544:
[----:B------:R-:W-:Y:S01]  /*19550*/  USHF.R.U64 UR43, UR10, UR15, UR11 ;  /* 0x0000000f0a2b7299 */ /* 0x000fe2000800120b */
[----:B0-----:R-:W-:Y:S01]  /*19560*/  I2FP.F32.U32 R0, UR18 ;  /* 0x0000001200007c45 */ /* 0x001fe20008201000 */
[----:B------:R-:W-:Y:S02]  /*19570*/  USHF.R.U32.HI UR4, URZ, UR15, UR11 ;  /* 0x0000000f3f047299 */ /* 0x000fe4000801160b */
[----:B------:R-:W-:Y:S02]  /*19580*/  UIADD3 UR10, UP0, URZ, -UR43, URZ ;  /* 0x8000002b3f0a7290 */ /* 0x000fe4000ff1e03f */
[----:B------:R-:W-:Y:S01]  /*19590*/  FMUL R0, R0, UR19 ;  /* 0x0000001300007c20 */ /* 0x000fe20008400000 */
[----:B------:R-:W-:Y:S01]  /*195a0*/  ULDC.64 UR12, c[0x0][0x620] ;  /* 0x00018800000c7ab9 */ /* 0x000fe20000000a00 */
[----:B------:R-:W-:Y:S01]  /*195b0*/  UIADD3.X UR4, URZ, ~UR4, URZ, UP0, !UPT ;  /* 0x800000043f047290 */ /* 0x000fe200087fe43f */
[----:B------:R-:W-:Y:S01]  /*195c0*/  UMOV UR8, UR16 ;  /* 0x0000001000087c82 */ /* 0x000fe20008000000 */
[----:B------:R-:W-:-:S02]  /*195d0*/  UMOV UR9, UR17 ;  /* 0x0000001100097c82 */ /* 0x000fc40008000000 */
[----:B------:R-:W-:Y:S01]  /*195e0*/  UIMAD UR4, UR4, UR12, URZ ;  /* 0x0000000c040472a4 */ /* 0x000fe2000f8e023f */
[----:B------:R-:W0:Y:S01]  /*195f0*/  F2I.U32.TRUNC.NTZ R0, R0 ;  /* 0x0000000000007305 */ /* 0x000e22000020f000 */
[----:B------:R-:W-:Y:S01]  /*19600*/  UIMAD.WIDE.U32 UR8, UR10, UR12, UR8 ;  /* 0x0000000c0a0872a5 */ /* 0x000fe2000f8e0008 */
[----:B------:R-:W-:Y:S01]  /*19610*/  R2UR UR12, R3 ;  /* 0x00000000030c72ca */ /* 0x000fe200000e0000 */
[----:B------:R-:W-:Y:S01]  /*19620*/  UIMAD UR10, UR10, UR13, UR4 ;  /* 0x0000000d0a0a72a4 */ /* 0x000fe2000f8e0204 */
[----:B------:R-:W-:Y:S01]  /*19630*/  ULDC UR11, c[0x0][0x618] ;  /* 0x00018600000b7ab9 */ /* 0x000fe20000000800 */
[----:B------:R-:W-:Y:S02]  /*19640*/  ULDC UR21, c[0x0][0x658] ;  /* 0x0001960000157ab9 */ /* 0x000fe40000000800 */
[----:B------:R-:W-:Y:S01]  /*19650*/  UIADD3 UR9, UR9, UR10, URZ ;  /* 0x0000000a09097290 */ /* 0x000fe2000fffe03f */
[----:B------:R-:W-:Y:S01]  /*19660*/  UMOV UR15, 0xffffffff ;  /* 0xffffffff000f7882 */ /* 0x000fe20000000000 */
[----:B------:R-:W-:Y:S01]  /*19670*/  ULDC.64 UR4, c[0x0][0x640] ;  /* 0x0001900000047ab9 */ /* 0x000fe20000000a00 */
[----:B------:R-:W-:Y:S01]  /*19680*/  USHF.L.U32 UR15, UR15, UR21, URZ ;  /* 0x000000150f0f7299 */ /* 0x000fe2000800063f */
[----:B------:R-:W-:Y:S01]  /*19690*/  ISETP.NE.U32.AND P0, PT, RZ, UR4, PT ;  /* 0x00000004ff007c0c */ /* 0x000fe2000bf05070 */
[----:B------:R-:W-:-:S02]  /*196a0*/  USHF.R.U64 UR16, UR8, UR11, UR9 ;  /* 0x0000000b08107299 */ /* 0x000fc40008001209 */
[----:B------:R-:W-:Y:S01]  /*196b0*/  USHF.R.U32.HI UR8, URZ, UR11, UR9 ;  /* 0x0000000b3f087299 */ /* 0x000fe20008011609 */
[----:B0-----:R-:W-:Y:S01]  /*196c0*/  R2UR UR14, R0 ;  /* 0x00000000000e72ca */ /* 0x001fe200000e0000 */
[----:B------:R-:W-:Y:S01]  /*196d0*/  ULDC UR17, c[0x0][0x608] ;  /* 0x0001820000117ab9 */ /* 0x000fe20000000800 */
[----:B------:R-:W-:Y:S01]  /*196e0*/  ULOP3.LUT UR41, URZ, UR15, URZ, 0x33, !UPT ;  /* 0x0000000f3f297292 */ /* 0x000fe2000f8e333f */
[----:B------:R-:W-:Y:S01]  /*196f0*/  ISETP.NE.AND.EX P0, PT, RZ, UR5, PT, P0 ;  /* 0x00000005ff007c0c */ /* 0x000fe2000bf05300 */
[----:B------:R-:W-:Y:S02]  /*19700*/  USHF.R.U64 UR15, UR16, UR17, UR8 ;  /* 0x00000011100f7299 */ /* 0x000fe40008001208 */
[----:B------:R-:W-:Y:S02]  /*19710*/  USHF.R.U32.HI UR8, URZ, UR17, UR8 ;  /* 0x000000113f087299 */ /* 0x000fe40008011608 */
[----:B------:R-:W-:Y:S02]  /*19720*/  UIADD3 UR12, -UR12, URZ, URZ ;  /* 0x0000003f0c0c7290 */ /* 0x000fe4000fffe13f */
[----:B------:R-:W-:Y:S01]  /*19730*/  USHF.R.U64 UR17, UR15, UR21, UR8 ;  /* 0x000000150f117299 */ /* 0x000fe20008001208 */
[----:B------:R-:W-:Y:S01]  /*19740*/  UMOV UR19, 0x1 ;  /* 0x0000000100137882 */ /* 0x000fe20000000000 */
[----:B------:R-:W-:Y:S01]  /*19750*/  ULDC UR13, c[0x0][0x144] ;  /* 0x00005100000d7ab9 */ /* 0x000fe20000000800 */
[----:B------:R-:W-:Y:S01]  /*19760*/  ULDC UR7, c[0x0][0x600] ;  /* 0x0001800000077ab9 */ /* 0x000fe20000000800 */
[----:B------:R-:W-:-:S02]  /*19770*/  USHF.L.U32 UR24, UR19, UR21, URZ ;  /* 0x0000001513187299 */ /* 0x000fc4000800063f */
[----:B------:R-:W-:Y:S02]  /*19780*/  USHF.R.U32.HI UR8, URZ, UR21, UR8 ;  /* 0x000000153f087299 */ /* 0x000fe40008011608 */
[----:B------:R-:W-:Y:S02]  /*19790*/  UIMAD UR21, UR13, UR12, UR6 ;  /* 0x0000000c0d1572a4 */ /* 0x000fe4000f8e0206 */
[----:B------:R-:W-:Y:S02]  /*197a0*/  UIADD3 UR20, UR7, -0x1, URZ ;  /* 0xffffffff07147890 */ /* 0x000fe4000fffe03f */
[----:B------:R-:W-:Y:S01]  /*197b0*/  UIADD3 UR19, -UR14, URZ, URZ ;  /* 0x0000003f0e137290 */ /* 0x000fe2000fffe13f */
[----:B------:R-:W-:Y:S01]  /*197c0*/  ULDC UR25, c[0x0][0x148] ;  /* 0x0000520000197ab9 */ /* 0x000fe20000000800 */
[----:B------:R-:W-:Y:S01]  /*197d0*/  ULDC UR22, c[0x0][0x648] ;  /* 0x0001920000167ab9 */ /* 0x000fe20000000800 */
[----:B------:R-:W-:Y:S01]  /*197e0*/  ULDC UR23, c[0x0][0x638] ;  /* 0x00018e0000177ab9 */ /* 0x000fe20000000800 */
        /* <DEDUP_REMOVED lines=14> */
.L_x_545:
[----:B------:R-:W-:Y:S01]  /*198d0*/  UISETP.NE.AND UP0, UPT, UR45, URZ, UPT ;  /* 0x0000003f2d00728c */ /* 0x000fe2000bf05270 */
[----:B------:R-:W-:Y:S01]  /*198e0*/  IMAD.MOV.U32 R0, RZ, RZ, 0x1 ;  /* 0x00000001ff007424 */ /* 0x000fe200078e00ff */
[----:B------:R-:W-:Y:S02]  /*198f0*/  USHF.R.U64 UR4, UR6, UR22, UR8 ;  /* 0x0000001606047299 */ /* 0x000fe40008001208 */
[----:B------:R-:W-:Y:S02]  /*19900*/  ULOP3.LUT UR41, UR15, UR41, URZ, 0xc0, !UPT ;  /* 0x000000290f297292 */ /* 0x000fe4000f8ec03f */
[----:B------:R-:W-:Y:S02]  /*19910*/  UIADD3 UR5, -UR4, URZ, URZ ;  /* 0x0000003f04057290 */ /* 0x000fe4000fffe13f */
[----:B------:R-:W-:Y:S02]  /*19920*/  UIMAD UR41, UR24, UR4, UR41 ;  /* 0x00000004182972a4 */ /* 0x000fe4000f8e0229 */
[----:B------:R-:W-:-:S02]  /*19930*/  ULOP3.LUT UR16, UR16, UR20, URZ, 0xc0, !UPT ;  /* 0x0000001410107292 */ /* 0x000fc4000f8ec03f */
[----:B------:R-:W-:Y:S02]  /*19940*/  @UP0 UIMAD UR21, UR25, UR19, UR18 ;  /* 0x00000013191502a4 */ /* 0x000fe4000f8e0212 */
[----:B------:R-:W-:-:S03]  /*19950*/  UIMAD UR4, UR5, UR23, UR17 ;  /* 0x00000017050472a4 */ /* 0x000fc6000f8e0211 */
[----:B------:R-:W-:Y:S01]  /*19960*/  ULDC UR5, c[0x0][0x610] ;  /* 0x0001840000057ab9 */ /* 0x000fe20000000800 */
[----:B------:R-:W-:Y:S02]  /*19970*/  UIMAD UR4, UR4, UR7, UR16 ;  /* 0x00000007040472a4 */ /* 0x000fe4000f8e0210 */
[----:B------:R-:W-:-:S04]  /*19980*/  UIMAD UR41, UR41, UR5, UR21 ;  /* 0x00000005292972a4 */ /* 0x000fc8000f8e0215 */
[----:B------:R-:W-:Y:S02]  /*19990*/  USEL UR42, UR4, UR41, !UP0 ;  /* 0x00000029042a7287 */ /* 0x000fe4000c000000 */
[----:B------:R-:W-:-:S12]  /*199a0*/  USEL UR41, UR41, UR4, !UP0 ;  /* 0x0000000429297287 */ /* 0x000fd8000c000000 */
.L_x_543:
[----:B------:R-:W-:-:S13]  /*199b0*/  LOP3.LUT P0, RZ, R0, 0xff, RZ, 0xc0, !PT ;  /* 0x000000ff00ff7812 */ /* 0x000fda000780c0ff */
[----:B------:R-:W-:Y:S05]  /*199c0*/  @P0 BRA `(.L_x_546) ;  /* 0xfffffe7800700947 */ /* 0x000fea000383ffff */
[----:B------:R-:W-:Y:S05]  /*199d0*/  EXIT ;  /* 0x000000000000794d */ /* 0x000fea0003800000 */
.L_x_7:
[----:B------:R-:W2:Y:S01]  /*199e0*/  LDL R5, [R1+0x204] ;  /* 0x0002040001057983 */ /* 0x000ea20000100800 */
[----:B------:R-:W-:-:S03]  /*199f0*/  ULDC.64 UR4, c[0x0][0x650] ;  /* 0x0001940000047ab9 */ /* 0x000fc60000000a00 */
[----:B------:R-:W3:Y:S01]  /*19a00*/  LDL R2, [R1+0x200] ;  /* 0x0002000001027983 */ /* 0x000ee20000100800 */
[----:B------:R-:W-:Y:S01]  /*19a10*/  PRMT R0, RZ, 0x7610, R0 ;  /* 0x00007610ff007816 */ /* 0x000fe20000000000 */
[----:B------:R-:W-:Y:S02]  /*19a20*/  IMAD.MOV.U32 R4, RZ, RZ, -0x1 ;  /* 0xffffffffff047424 */ /* 0x000fe400078e00ff */
[----:B------:R-:W-:Y:S02]  /*19a30*/  IMAD.MOV.U32 R3, RZ, RZ, -0x1 ;  /* 0xffffffffff037424 */ /* 0x000fe400078e00ff */
[----:B------:R-:W-:Y:S01]  /*19a40*/  IMAD.MOV.U32 R10, RZ, RZ, -0x1 ;  /* 0xffffffffff0a7424 */ /* 0x000fe200078e00ff */
[----:B--2---:R-:W-:-:S04]  /*19a50*/  ISETP.GE.U32.AND P0, PT, R5, UR4, PT ;  /* 0x0000000405007c0c */ /* 0x004fc8000bf06070 */
[----:B---3--:R-:W-:-:S13]  /*19a60*/  ISETP.GE.U32.AND.EX P0, PT, R2, UR5, PT, P0 ;  /* 0x0000000502007c0c */ /* 0x008fda000bf06100 */
        /* <DEDUP_REMOVED lines=21> */
.L_x_548:
[----:B------:R-:W-:Y:S01]  /*19bc0*/  USHF.R.U64 UR4, UR14, UR19, UR15 ;  /* 0x000000130e047299 */ /* 0x000fe2000800120f */
[----:B------:R-:W-:Y:S01]  /*19bd0*/  R2UR UR7, R2 ;  /* 0x00000000020772ca */ /* 0x000fe200000e0000 */
[----:B------:R-:W-:Y:S02]  /*19be0*/  USHF.R.U32.HI UR5, URZ, UR19, UR15 ;  /* 0x000000133f057299 */ /* 0x000fe4000801160f */
[----:B------:R-:W-:Y:S01]  /*19bf0*/  UIADD3 UR13, UP0, URZ, -UR4, URZ ;  /* 0x800000043f0d7290 */ /* 0x000fe2000ff1e03f */
[----:B------:R-:W-:Y:S01]  /*19c00*/  ULDC.64 UR14, c[0x0][0x620] ;  /* 0x00018800000e7ab9 */ /* 0x000fe20000000a00 */
[----:B------:R-:W-:Y:S02]  /*19c10*/  UMOV UR6, UR20 ;  /* 0x0000001400067c82 */ /* 0x000fe40008000000 */
[----:B------:R-:W-:Y:S02]  /*19c20*/  UIADD3.X UR5, URZ, ~UR5, URZ, UP0, !UPT ;  /* 0x800000053f057290 */ /* 0x000fe400087fe43f */
[----:B------:R-:W-:-:S02]  /*19c30*/  UISETP.NE.AND UP1, UPT, UR45, URZ, UPT ;  /* 0x0000003f2d00728c */ /* 0x000fc4000bf25270 */
[----:B------:R-:W-:Y:S02]  /*19c40*/  UIMAD UR5, UR5, UR14, URZ ;  /* 0x0000000e050572a4 */ /* 0x000fe4000f8e023f */
[----:B------:R-:W-:Y:S02]  /*19c50*/  UIMAD.WIDE.U32 UR6, UR13, UR14, UR6 ;  /* 0x0000000e0d0672a5 */ /* 0x000fe4000f8e0006 */
[----:B------:R-:W-:Y:S01]  /*19c60*/  UIMAD UR5, UR13, UR15, UR5 ;  /* 0x0000000f0d0572a4 */ /* 0x000fe2000f8e0205 */
[----:B------:R-:W-:Y:S02]  /*19c70*/  ULDC UR14, c[0x0][0x608] ;  /* 0x00018200000e7ab9 */ /* 0x000fe40000000800 */
[----:B------:R-:W-:Y:S01]  /*19c80*/  ULDC UR13, c[0x0][0x618] ;  /* 0x00018600000d7ab9 */ /* 0x000fe20000000800 */
[----:B------:R-:W-:Y:S01]  /*19c90*/  UIADD3 UR5, UR7, UR5, URZ ;  /* 0x0000000507057290 */ /* 0x000fe2000fffe03f */
[----:B------:R-:W-:Y:S01]  /*19ca0*/  ULDC UR22, c[0x0][0x658] ;  /* 0x0001960000167ab9 */ /* 0x000fe20000000800 */
[----:B------:R-:W-:-:S02]  /*19cb0*/  @UP1 UIMAD UR8, UR11, UR12, UR10 ;  /* 0x0000000c0b0812a4 */ /* 0x000fc4000f8e020a */
[----:B------:R-:W-:Y:S02]  /*19cc0*/  USHF.R.U64 UR17, UR6, UR13, UR5 ;  /* 0x0000000d06117299 */ /* 0x000fe40008001205 */
[----:B------:R-:W-:Y:S01]  /*19cd0*/  USHF.R.U32.HI UR5, URZ, UR13, UR5 ;  /* 0x0000000d3f057299 */ /* 0x000fe20008011605 */
[----:B------:R-:W-:Y:S01]  /*19ce0*/  ULDC.64 UR6, c[0x0][0x640] ;  /* 0x0001900000067ab9 */ /* 0x000fe20000000a00 */
[----:B------:R-:W-:Y:S01]  /*19cf0*/  UMOV UR10, 0xffffffff ;  /* 0xffffffff000a7882 */ /* 0x000fe20000000000 */
[----:B------:R-:W-:Y:S01]  /*19d00*/  ISETP.NE.U32.AND P0, PT, RZ, UR6, PT ;  /* 0x00000006ff007c0c */ /* 0x000fe2000bf05070 */
[----:B------:R-:W-:Y:S02]  /*19d10*/  USHF.R.U64 UR18, UR17, UR14, UR5 ;  /* 0x0000000e11127299 */ /* 0x000fe40008001205 */
[----:B------:R-:W-:Y:S01]  /*19d20*/  USHF.R.U32.HI UR5, URZ, UR14, UR5 ;  /* 0x0000000e3f057299 */ /* 0x000fe20008011605 */
[----:B------:R-:W-:Y:S01]  /*19d30*/  ISETP.NE.AND.EX P0, PT, RZ, UR7, PT, P0 ;  /* 0x00000007ff007c0c */ /* 0x000fe2000bf05300 */
[----:B------:R-:W-:-:S02]  /*19d40*/  USHF.L.U32 UR11, UR10, UR22, URZ ;  /* 0x000000160a0b7299 */ /* 0x000fc4000800063f */
[----:B------:R-:W-:Y:S01]  /*19d50*/  USHF.R.U64 UR19, UR18, UR22, UR5 ;  /* 0x0000001612137299 */ /* 0x000fe20008001205 */
[----:B------:R-:W-:Y:S01]  /*19d60*/  ULDC UR20, c[0x0][0x600] ;  /* 0x0001800000147ab9 */ /* 0x000fe20000000800 */
[----:B------:R-:W-:Y:S02]  /*19d70*/  USHF.R.U32.HI UR10, URZ, UR22, UR5 ;  /* 0x000000163f0a7299 */ /* 0x000fe40008011605 */
[----:B------:R-:W-:Y:S02]  /*19d80*/  UIADD3 UR21, UR20, -0x1, URZ ;  /* 0xffffffff14157890 */ /* 0x000fe4000fffe03f */
[----:B------:R-:W-:Y:S01]  /*19d90*/  ULOP3.LUT UR26, URZ, UR11, URZ, 0x33, !UPT ;  /* 0x0000000b3f1a7292 */ /* 0x000fe2000f8e333f */
        /* <DEDUP_REMOVED lines=17> */
.L_x_549:
[----:B------:R-:W-:Y:S01]  /*19eb0*/  USHF.R.U64 UR6, UR5, UR23, UR10 ;  /* 0x0000001705067299 */ /* 0x000fe2000800120a */
[----:B------:R-:W-:Y:S01]  /*19ec0*/  IMAD.MOV.U32 R0, RZ, RZ, 0x1 ;  /* 0x00000001ff007424 */ /* 0x000fe200078e00ff */
[----:B------:R-:W-:Y:S01]  /*19ed0*/  USHF.L.U32 UR25, UR25, UR22, URZ ;  /* 0x0000001619197299 */ /* 0x000fe2000800063f */
[----:B------:R-:W-:Y:S01]  /*19ee0*/  IMAD.U32 R10, RZ, RZ, UR4 ;  /* 0x00000004ff0a7e24 */ /* 0x000fe2000f8e00ff */
[----:B------:R-:W-:Y:S02]  /*19ef0*/  ULOP3.LUT UR5, UR18, UR26, URZ, 0xc0, !UPT ;  /* 0x0000001a12057292 */ /* 0x000fe4000f8ec03f */
[----:B------:R-:W-:Y:S02]  /*19f00*/  UIADD3 UR7, -UR6, URZ, URZ ;  /* 0x0000003f06077290 */ /* 0x000fe4000fffe13f */
[----:B------:R-:W-:Y:S02]  /*19f10*/  UIMAD UR6, UR25, UR6, UR5 ;  /* 0x00000006190672a4 */ /* 0x000fe4000f8e0205 */
[----:B------:R-:W-:-:S02]  /*19f20*/  ULOP3.LUT UR17, UR17, UR21, URZ, 0xc0, !UPT ;  /* 0x0000001511117292 */ /* 0x000fc4000f8ec03f */
[----:B------:R-:W-:Y:S02]  /*19f30*/  UIMAD UR5, UR7, UR24, UR19 ;  /* 0x00000018070572a4 */ /* 0x000fe4000f8e0213 */
[----:B------:R-:W-:Y:S01]  /*19f40*/  UISETP.NE.AND UP0, UPT, UR45, URZ, UPT ;  /* 0x0000003f2d00728c */ /* 0x000fe2000bf05270 */
[----:B------:R-:W-:Y:S01]  /*19f50*/  ULDC UR7, c[0x0][0x610] ;  /* 0x0001840000077ab9 */ /* 0x000fe20000000800 */
[----:B------:R-:W-:Y:S02]  /*19f60*/  UIMAD UR5, UR5, UR20, UR17 ;  /* 0x00000014050572a4 */ /* 0x000fe4000f8e0211 */
[----:B------:R-:W-:-:S04]  /*19f70*/  UIMAD UR8, UR6, UR7, UR8 ;  /* 0x00000007060872a4 */ /* 0x000fc8000f8e0208 */
[----:B------:R-:W-:Y:S02]  /*19f80*/  USEL UR6, UR5, UR8, !UP0 ;  /* 0x0000000805067287 */ /* 0x000fe4000c000000 */
[----:B------:R-:W-:-:S04]  /*19f90*/  USEL UR8, UR8, UR5, !UP0 ;  /* 0x0000000508087287 */ /* 0x000fc8000c000000 */
[----:B------:R-:W-:Y:S02]  /*19fa0*/  IMAD.U32 R3, RZ, RZ, UR6 ;  /* 0x00000006ff037e24 */ /* 0x000fe4000f8e00ff */
[----:B------:R-:W-:-:S07]  /*19fb0*/  IMAD.U32 R4, RZ, RZ, UR8 ;  /* 0x00000008ff047e24 */ /* 0x000fce000f8e00ff */
.L_x_547:
[----:B------:R-:W-:-:S08]  /*19fc0*/  NOP ;  /* 0x0000000000007918 */ /* 0x000fd00000000000 */
[----:B0-----:R-:W0:-:S00]  /*19fd0*/  USETMAXREG.DEALLOC.CTAPOOL 0x18 ;  /* 0x00000018000079c8 */ /* 0x001e0000080e0500 */
[----:B------:R-:W-:-:S13]  /*19fe0*/  ISETP.NE.AND P0, PT, RZ, UR9, PT ;  /* 0x00000009ff007c0c */ /* 0x000fda000bf05270 */
[----:B------:R-:W-:Y:S05]  /*19ff0*/  @P0 EXIT ;  /* 0x000000000000094d */ /* 0x000fea0003800000 */
[----:B0-----:R-:W-:Y:S01]  /*1a000*/  LOP3.LUT P0, RZ, R0, 0xff, RZ, 0xc0, !PT ;  /* 0x000000ff00ff7812 */ /* 0x001fe2000780c0ff */
[----:B------:R-:W-:Y:S02]  /*1a010*/  IMAD.MOV.U32 R0, RZ, RZ, 0x1 ;  /* 0x00000001ff007424 */ /* 0x000fe400078e00ff */
[----:B------:R-:W-:-:S10]  /*1a020*/  IMAD.MOV.U32 R6, RZ, RZ, RZ ;  /* 0x000000ffff067224 */ /* 0x000fd400078e00ff */
[----:B------:R-:W-:Y:S05]  /*1a030*/  @!P0 BRA `(.L_x_550) ;  /* 0x0000000c00748947 */ /* 0x000fea0003800000 */
[----:B------:R-:W0:Y:S01]  /*1a040*/  S2R R9, SR_CgaCtaId ;  /* 0x0000000000097919 */ /* 0x000e220000008800 */
[----:B------:R-:W-:Y:S01]  /*1a050*/  ULDC UR4, c[0x0][0x28c] ;  /* 0x0000a30000047ab9 */ /* 0x000fe20000000800 */
[----:B------:R-:W-:Y:S01]  /*1a060*/  ULDC UR8, c[0x0][0x658] ;  /* 0x0001960000087ab9 */ /* 0x000fe20000000800 */
[----:B------:R-:W-:Y:S01]  /*1a070*/  UIADD3 UR9, UR4, 0x1f, URZ ;  /* 0x0000001f04097890 */ /* 0x000fe2000fffe03f */
[----:B------:R-:W-:Y:S01]  /*1a080*/  BSSY B0, `(.L_x_550) ;  /* 0x00000d8000007945 */ /* 0x000fe20003800000 */
[----:B------:R-:W-:Y:S01]  /*1a090*/  UMOV UR7, 0xffffffff ;  /* 0xffffffff00077882 */ /* 0x000fe20000000000 */
[----:B------:R-:W-:Y:S01]  /*1a0a0*/  ULDC UR6, c[0x0][0xc] ;  /* 0x0000030000067ab9 */ /* 0x000fe20000000800 */
[----:B------:R-:W-:Y:S01]  /*1a0b0*/  USHF.R.S32.HI UR10, URZ, 0x1f, UR9 ;  /* 0x0000001f3f0a7899 */ /* 0x000fe20008011409 */
[----:B------:R-:W-:Y:S01]  /*1a0c0*/  MOV R8, 0x1 ;  /* 0x0000000100087802 */ /* 0x000fe20000000f00 */
[----:B------:R-:W-:Y:S01]  /*1a0d0*/  USHF.L.U32 UR11, UR7, UR8, URZ ;  /* 0x00000008070b7299 */ /* 0x000fe2000800063f */
[----:B------:R-:W-:Y:S01]  /*1a0e0*/  IMAD.MOV.U32 R0, RZ, RZ, 0x1 ;  /* 0x00000001ff007424 */ /* 0x000fe200078e00ff */
[----:B------:R-:W-:Y:S01]  /*1a0f0*/  ULDC UR5, c[0x0][0x600] ;  /* 0x0001800000057ab9 */ /* 0x000fe20000000800 */
[----:B------:R-:W-:Y:S01]  /*1a100*/  ULDC UR7, c[0x0][0x10] ;  /* 0x0000040000077ab9 */ /* 0x000fe20000000800 */
[----:B------:R-:W-:Y:S01]  /*1a110*/  UMOV UR12, 0x1 ;  /* 0x00000001000c7882 */ /* 0x000fe20000000000 */
[----:B------:R-:W-:Y:S01]  /*1a120*/  UIADD3 UR4, UR5, -0x1, URZ ;  /* 0xffffffff05047890 */ /* 0x000fe2000fffe03f */
[----:B------:R-:W-:Y:S01]  /*1a130*/  IMAD.MOV.U32 R6, RZ, RZ, RZ ;  /* 0x000000ffff067224 */ /* 0x000fe200078e00ff */
[----:B------:R-:W-:-:S02]  /*1a140*/  UIMAD.WIDE.U32 UR6, UR6, UR7, URZ ;  /* 0x00000007060672a5 */ /* 0x000fc4000f8e003f */
[----:B------:R-:W-:Y:S02]  /*1a150*/  ULEA.HI UR10, UR10, UR9, URZ, 0x5 ;  /* 0x000000090a0a7291 */ /* 0x000fe4000f8f283f */
[----:B------:R-:W-:Y:S02]  /*1a160*/  USHF.L.U32 UR5, UR12, UR8, URZ ;  /* 0x000000080c057299 */ /* 0x000fe4000800063f */
[----:B------:R-:W-:Y:S01]  /*1a170*/  USHF.R.S32.HI UR18, URZ, 0x5, UR10 ;  /* 0x000000053f127899 */ /* 0x000fe2000801140a */
[----:B------:R-:W-:Y:S01]  /*1a180*/  ULDC UR8, c[0x0][0x14] ;  /* 0x0000050000087ab9 */ /* 0x000fe20000000800 */
[----:B------:R-:W-:Y:S02]  /*1a190*/  ULOP3.LUT UR21, UR40, 0x2, URZ, 0xfc, !UPT ;  /* 0x0000000228157892 */ /* 0x000fe4000f8efc3f */
[----:B------:R-:W-:Y:S02]  /*1a1a0*/  UIMAD.WIDE.U32 UR22, UR6, UR8, URZ ;  /* 0x00000008061672a5 */ /* 0x000fe4000f8e003f */
[----:B------:R-:W-:-:S02]  /*1a1b0*/  UIMAD UR13, UR7, UR8, URZ ;  /* 0x00000008070d72a4 */ /* 0x000fc4000f8e023f */
[----:B------:R-:W-:Y:S01]  /*1a1c0*/  ULOP3.LUT UR19, URZ, UR11, URZ, 0x33, !UPT ;  /* 0x0000000b3f137292 */ /* 0x000fe2000f8e333f */
[C---:B0-----:R-:W-:Y:S01]  /*1a1d0*/  IMAD.SHL.U32 R16, R9.reuse, 0x80, RZ ;  /* 0x0000008009107824 */ /* 0x041fe200078e00ff */
[----:B------:R-:W-:Y:S01]  /*1a1e0*/  UIADD3 UR13, UR23, UR13, URZ ;  /* 0x0000000d170d7290 */ /* 0x000fe2000fffe03f */
[----:B------:R-:W-:Y:S01]  /*1a1f0*/  IMAD.SHL.U32 R9, R9, 0x1000, RZ ;  /* 0x0000100009097824 */ /* 0x000fe200078e00ff */
[----:B------:R-:W-:Y:S02]  /*1a200*/  UIADD3 UR26, UR18, 0x1, URZ ;  /* 0x00000001121a7890 */ /* 0x000fe4000fffe03f */
[----:B------:R-:W-:Y:S01]  /*1a210*/  LOP3.LUT R16, R16, 0x80, RZ, 0xc0, !PT ;  /* 0x0000008010107812 */ /* 0x000fe200078ec0ff */
[----:B------:R-:W-:Y:S01]  /*1a220*/  ULDC.64 UR24, c[0x0][0x198] ;  /* 0x0000660000187ab9 */ /* 0x000fe20000000a00 */
[----:B------:R-:W-:-:S08]  /*1a230*/  LOP3.LUT R9, R9, 0x1000, RZ, 0xc0, !PT ;  /* 0x0000100009097812 */ /* 0x000fd000078ec0ff */
.L_x_561:
[----:B------:R-:W-:-:S03]  /*1a240*/  UMOV UR6, 0xffffffff ;  /* 0xffffffff00067882 */ /* 0x000fc60000000000 */
[----:B------:R-:W-:Y:S05]  /*1a250*/  BRA.DIV UR6, `(.L_x_551) ;  /* 0x0000000e06b47947 */ /* 0x000fea000b800000 */
[----:B------:R-:W-:-:S13]  /*1a260*/  ELECT P6, URZ, PT ;  /* 0x00000000003f782f */ /* 0x000fda00038c0000 */
.L_x_571:
[----:B------:R-:W0:Y:S01]  /*1a270*/  LDC R2, c[0x0][0x28c] ;  /* 0x0000a300ff027b82 */ /* 0x000e220000000800 */
[----:B------:R-:W-:Y:S01]  /*1a280*/  BSSY B1, `(.L_x_552) ;  /* 0x000003a000017945 */ /* 0x000fe20003800000 */
[----:B0-----:R-:W-:-:S13]  /*1a290*/  ISETP.LT.OR P6, PT, R2, 0x1, !P6 ;  /* 0x000000010200780c */ /* 0x001fda00077c1670 */
[----:B------:R-:W-:Y:S05]  /*1a2a0*/  @P6 BRA `(.L_x_553) ;  /* 0x0000000000dc6947 */ /* 0x000fea0003800000 */
[----:B------:R-:W-:Y:S02]  /*1a2b0*/  IMAD R2, R3, 0x100, R16 ;  /* 0x0000010003027824 */ /* 0x000fe400078e0210 */
[----:B------:R-:W-:Y:S02]  /*1a2c0*/  IMAD.SHL.U32 R3, R4, 0x100, RZ ;  /* 0x0000010004037824 */ /* 0x000fe400078e00ff */
[----:B------:R-:W-:Y:S02]  /*1a2d0*/  IMAD.MOV.U32 R11, RZ, RZ, RZ ;  /* 0x000000ffff0b7224 */ /* 0x000fe400078e00ff */
[----:B------:R-:W-:Y:S02]  /*1a2e0*/  IMAD.U32 R13, RZ, RZ, UR26 ;  /* 0x0000001aff0d7e24 */ /* 0x000fe4000f8e00ff */
[----:B------:R-:W-:Y:S02]  /*1a2f0*/  IMAD.MOV.U32 R4, RZ, RZ, R0 ;  /* 0x000000ffff047224 */ /* 0x000fe400078e0000 */
[----:B------:R-:W-:-:S07]  /*1a300*/  IMAD.MOV.U32 R12, RZ, RZ, R6 ;  /* 0x000000ffff0c7224 */ /* 0x000fce00078e0006 */
.L_x_556:
[----:B------:R-:W0:Y:S01]  /*1a310*/  S2R R14, SR_CgaCtaId ;  /* 0x00000000000e7919 */ /* 0x000e220000008800 */
[----:B------:R-:W-:Y:S01]  /*1a320*/  MOV R5, 0x400 ;  /* 0x0000040000057802 */ /* 0x000fe20000000f00 */
[----:B------:R-:W1:Y:S03]  /*1a330*/  S2R R7, SR_TID.X ;  /* 0x0000000000077919 */ /* 0x000e660000002100 */
[----:B0-----:R-:W-:Y:S02]  /*1a340*/  LEA R15, R14, R5, 0x18 ;  /* 0x000000050e0f7211 */ /* 0x001fe400078ec0ff */
[----:B------:R-:W-:Y:S02]  /*1a350*/  SHF.L.U32 R14, R4, 0x1f, RZ ;  /* 0x0000001f040e7819 */ /* 0x000fe400000006ff */
[----:B-1----:R-:W-:Y:S01]  /*1a360*/  LOP3.LUT P1, RZ, R7, 0x7f, RZ, 0xc0, !PT ;  /* 0x0000007f07ff7812 */ /* 0x002fe2000782c0ff */
[----:B------:R-:W-:-:S04]  /*1a370*/  IMAD R5, R12, 0x8, R15 ;  /* 0x000000080c057824 */ /* 0x000fc800078e020f */
[----:B------:R-:W0:Y:S02]  /*1a380*/  SYNCS.PHASECHK.TRANS64.TRYWAIT P0, [R5+URZ+0x18], R14 ;  /* 0x0000180e050075a7 */ /* 0x000e24000800017f */
[----:B0-----:R-:W-:Y:S06]  /*1a390*/  @!P0 BRA `(.L_x_554) ;  /* 0x0000000c00848947 */ /* 0x001fec0003800000 */
.L_x_572:
[----:B0-----:R-:W0:Y:S01]  /*1a3a0*/  @!P1 LDC R14, c[0x0][0x500] ;  /* 0x00014000ff0e9b82 */ /* 0x001e220000000800 */
[----:B------:R-:W-:-:S04]  /*1a3b0*/  UPRMT UR6, UR21, 0x9910, URZ ;  /* 0x0000991015067896 */ /* 0x000fc8000800003f */
[----:B------:R-:W-:-:S06]  /*1a3c0*/  UISETP.NE.AND UP0, UPT, UR6, 0x2, UPT ;  /* 0x000000020600788c */ /* 0x000fcc000bf05270 */
[----:B------:R-:W-:Y:S01]  /*1a3d0*/  PLOP3.LUT P0, PT, PT, PT, UP0, 0x80, 0x0 ;  /* 0x000000000000781c */ /* 0x000fe20003f0f008 */
[----:B0-----:R0:W-:-:S12]  /*1a3e0*/  @!P1 SYNCS.ARRIVE.TRANS64 RZ, [R5+URZ], R14 ;  /* 0x0000000e05ff99a7 */ /* 0x0011d8000800003f */
[----:B------:R-:W-:Y:S05]  /*1a3f0*/  @P0 BRA `(.L_x_555) ;  /* 0x0000000000040947 */ /* 0x000fea0003800000 */
[----:B------:R-:W-:Y:S01]  /*1a400*/  BPT.TRAP 0x1 ;  /* 0x000000040000795c */ /* 0x000fe20000300000 */
.L_x_555:
[C-C-:B------:R-:W-:Y:S01]  /*1a410*/  IMAD R7, R12.reuse, 0x8000, R15.reuse ;  /* 0x000080000c077824 */ /* 0x140fe200078e020f */
[----:B------:R-:W-:Y:S01]  /*1a420*/  R2UR UR9, R5 ;  /* 0x00000000050972ca */ /* 0x000fe200000e0000 */
[----:B------:R-:W-:Y:S01]  /*1a430*/  VIADD R13, R13, 0xffffffff ;  /* 0xffffffff0d0d7836 */ /* 0x000fe20000000000 */
[----:B------:R-:W-:Y:S01]  /*1a440*/  UIADD3 UR6, UP0, UR24, 0xf0, URZ ;  /* 0x000000f018067890 */ /* 0x000fe2000ff1e03f */
[----:B------:R-:W-:Y:S01]  /*1a450*/  R2UR UR11, R3 ;  /* 0x00000000030b72ca */ /* 0x000fe200000e0000 */
[----:B------:R-:W-:Y:S01]  /*1a460*/  UIADD3 UR28, UP1, UR24, 0x1f0, URZ ;  /* 0x000001f0181c7890 */ /* 0x000fe2000ff3e03f */
[----:B------:R-:W-:Y:S01]  /*1a470*/  R2UR UR7, R7 ;  /* 0x00000000070772ca */ /* 0x000fe200000e0000 */
[----:B------:R-:W-:Y:S01]  /*1a480*/  UMOV UR14, 0x0 ;  /* 0x00000000000e7882 */ /* 0x000fe20000000000 */
[C---:B------:R-:W-:Y:S01]  /*1a490*/  LEA R7, R12.reuse, R9, 0xd ;  /* 0x000000090c077211 */ /* 0x040fe200078e68ff */
[----:B------:R-:W-:Y:S01]  /*1a4a0*/  VIADD R12, R12, 0x1 ;  /* 0x000000010c0c7836 */ /* 0x000fe20000000000 */
[----:B------:R-:W-:Y:S01]  /*1a4b0*/  R2UR UR10, R11 ;  /* 0x000000000b0a72ca */ /* 0x000fe200000e0000 */
[----:B------:R-:W-:Y:S01]  /*1a4c0*/  UIADD3.X UR29, URZ, UR25, URZ, UP1, !UPT ;  /* 0x000000193f1d7290 */ /* 0x000fe20008ffe43f */
[----:B------:R-:W-:Y:S01]  /*1a4d0*/  R2UR UR12, R10 ;  /* 0x000000000a0c72ca */ /* 0x000fe200000e0000 */
[----:B------:R-:W-:Y:S01]  /*1a4e0*/  IMAD R7, R7, 0x4, R15 ;  /* 0x0000000407077824 */ /* 0x000fe200078e020f */
[----:B------:R-:W-:Y:S01]  /*1a4f0*/  R2UR UR20, R2 ;  /* 0x00000000021472ca */ /* 0x000fe200000e0000 */
[----:B------:R-:W-:Y:S01]  /*1a500*/  UMOV UR15, 0x10000000 ;  /* 0x10000000000f7882 */ /* 0x000fe20000000000 */
[----:B------:R-:W-:Y:S01]  /*1a510*/  ISETP.GT.AND P1, PT, R13, 0x1, PT ;  /* 0x000000010d00780c */ /* 0x000fe20003f24270 */
[----:B------:R-:W-:Y:S01]  /*1a520*/  UMOV UR27, 0x30000 ;  /* 0x00030000001b7882 */ /* 0x000fe20000000000 */
[----:B------:R-:W-:Y:S01]  /*1a530*/  R2UR UR8, R7 ;  /* 0x00000000070872ca */ /* 0x000fe200000e0000 */
[----:B------:R-:W-:Y:S01]  /*1a540*/  UIADD3 UR16, UR7, 0x100, URZ ;  /* 0x0000010007107890 */ /* 0x000fe2000fffe03f */
[----:B------:R-:W-:Y:S01]  /*1a550*/  ISETP.NE.AND P0, PT, R12, 0x3, PT ;  /* 0x000000030c00780c */ /* 0x000fe20003f05270 */
[----:B------:R-:W-:Y:S01]  /*1a560*/  UIADD3.X UR7, URZ, UR25, URZ, UP0, !UPT ;  /* 0x000000193f077290 */ /* 0x000fe200087fe43f */
[----:B------:R-:W-:-:S02]  /*1a570*/  VIADD R11, R11, 0x20 ;  /* 0x000000200b0b7836 */ /* 0x000fc40000000000 */
[----:B0-----:R-:W-:Y:S02]  /*1a580*/  SEL R5, RZ, 0x1, P0 ;  /* 0x00000001ff057807 */ /* 0x001fe40000000000 */
[----:B------:R-:W-:Y:S02]  /*1a590*/  SEL R12, R12, RZ, P0 ;  /* 0x000000ff0c0c7207 */ /* 0x000fe40000000000 */
[----:B------:R-:W-:-:S03]  /*1a5a0*/  LOP3.LUT R4, R4, R5, RZ, 0x3c, !PT ;  /* 0x0000000504047212 */ /* 0x000fc600078e3cff */
[----:B------:R-:W-:-:S03]  /*1a5b0*/  UIADD3 UR17, UR8, 0x18100, URZ ;  /* 0x0001810008117890 */ /* 0x000fc6000fffe03f */
[----:B------:R-:W-:Y:S02]  /*1a5c0*/  UMOV UR8, UR16 ;  /* 0x0000001000087c82 */ /* 0x000fe40008000000 */
[----:B------:R0:W-:Y:S02]  /*1a5d0*/  UTMALDG.3D [UR8], [UR6], desc[UR14] ;  /* 0x00000e08060075b4 */ /* 0x0001e40008011000 */
[----:B0-----:R-:W-:Y:S01]  /*1a5e0*/  UMOV UR8, UR17 ;  /* 0x0000001100087c82 */ /* 0x001fe20008000000 */
[----:B------:R-:W-:Y:S02]  /*1a5f0*/  UMOV UR11, UR20 ;  /* 0x00000014000b7c82 */ /* 0x000fe40008000000 */
[----:B------:R0:W-:Y:S02]  /*1a600*/  UTMALDG.3D.MULTICAST [UR8], [UR28], UR27, desc[UR14] ;  /* 0x00000e081c0073b4 */ /* 0x0001e4000801181b */
[----:B0-----:R-:W-:Y:S05]  /*1a610*/  @P1 BRA `(.L_x_556) ;  /* 0xfffffffc003c1947 */ /* 0x001fea000383ffff */
.L_x_553:
[----:B------:R-:W-:Y:S05]  /*1a620*/  BSYNC B1 ;  /* 0x0000000000017941 */ /* 0x000fea0003800000 */
.L_x_552:
[----:B------:R-:W2:Y:S01]  /*1a630*/  LDL.LU R15, [R1+0x200] ;  /* 0x00020000010f7983 */ /* 0x000ea20000300800 */
[----:B------:R-:W-:Y:S01]  /*1a640*/  LOP3.LUT P0, RZ, R8, 0xff, RZ, 0xc0, !PT ;  /* 0x000000ff08ff7812 */ /* 0x000fe2000780c0ff */
[----:B------:R-:W-:Y:S01]  /*1a650*/  VIADD R6, R6, UR18 ;  /* 0x0000001206067c36 */ /* 0x000fe20008000000 */
[----:B------:R-:W-:Y:S01]  /*1a660*/  ULDC.64 UR6, c[0x0][0x650] ;  /* 0x0001940000067ab9 */ /* 0x000fe20000000a00 */
[----:B------:R-:W3:Y:S01]  /*1a670*/  LDL.LU R14, [R1+0x204] ;  /* 0x00020400010e7983 */ /* 0x000ee20000300800 */
[----:B------:R-:W-:Y:S01]  /*1a680*/  UISETP.GE.U32.AND UP0, UPT, UR18, 0x3, UPT ;  /* 0x000000031200788c */ /* 0x000fe2000bf06070 */
[----:B------:R-:W-:Y:S01]  /*1a690*/  BSSY B1, `(.L_x_557) ;  /* 0x0000074000017945 */ /* 0x000fe20003800000 */
[----:B------:R-:W-:Y:S01]  /*1a6a0*/  IMAD.MOV.U32 R4, RZ, RZ, -0x1 ;  /* 0xffffffffff047424 */ /* 0x000fe200078e00ff */
[----:B------:R-:W-:Y:S01]  /*1a6b0*/  PRMT R8, RZ, 0x7610, R8 ;  /* 0x00007610ff087816 */ /* 0x000fe20000000008 */
[----:B------:R-:W-:Y:S02]  /*1a6c0*/  IMAD.MOV.U32 R10, RZ, RZ, -0x1 ;  /* 0xffffffffff0a7424 */ /* 0x000fe400078e00ff */
[----:B------:R-:W-:-:S03]  /*1a6d0*/  PLOP3.LUT P1, PT, PT, PT, UP0, 0x80, 0x0 ;  /* 0x000000000000781c */ /* 0x000fc60003f2f008 */
[----:B------:R-:W0:Y:S01]  /*1a6e0*/  @P0 S2R R3, SR_CgaCtaId ;  /* 0x0000000000030919 */ /* 0x000e220000008800 */
[----:B------:R-:W-:-:S04]  /*1a6f0*/  @P0 MOV R2, 0x400 ;  /* 0x0000040000020802 */ /* 0x000fc80000000f00 */
[----:B0-----:R-:W-:-:S04]  /*1a700*/  @P0 LEA R2, R3, R2, 0x18 ;  /* 0x0000000203020211 */ /* 0x001fc800078ec0ff */
[----:B------:R0:W-:Y:S01]  /*1a710*/  @P0 SYNCS.ARRIVE.TRANS64.A1T0 RZ, [R2+URZ+0x48], RZ ;  /* 0x000048ff02ff09a7 */ /* 0x0001e2000810003f */
[----:B------:R-:W-:Y:S01]  /*1a720*/  ISETP.GT.U32.AND P0, PT, R6, 0x2, PT ;  /* 0x000000020600780c */ /* 0x000fe20003f04070 */
[----:B0-----:R-:W-:-:S05]  /*1a730*/  IMAD.U32 R2, RZ, RZ, UR18 ;  /* 0x00000012ff027e24 */ /* 0x001fca000f8e00ff */
[----:B------:R-:W-:Y:S01]  /*1a740*/  ISETP.LT.U32.AND P0, PT, R2, 0x3, P0 ;  /* 0x000000030200780c */ /* 0x000fe20000701070 */
[----:B------:R-:W-:-:S05]  /*1a750*/  IMAD.WIDE.U32 R2, R6, -0x55555555, RZ ;  /* 0xaaaaaaab06027825 */ /* 0x000fca00078e00ff */
[----:B------:R-:W-:Y:S02]  /*1a760*/  SHF.R.U32.HI R5, RZ, 0x1, R3 ;  /* 0x00000001ff057819 */ /* 0x000fe40000011603 */
[----:B------:R-:W-:Y:S02]  /*1a770*/  SEL R3, RZ, 0x1, !P0 ;  /* 0x00000001ff037807 */ /* 0x000fe40004000000 */
[----:B------:R-:W-:Y:S01]  /*1a780*/  PRMT R2, RZ, 0x7610, R2 ;  /* 0x00007610ff027816 */ /* 0x000fe20000000002 */
[----:B------:R-:W-:Y:S01]  /*1a790*/  IMAD R6, R5, -0x3, R6 ;  /* 0xfffffffd05067824 */ /* 0x000fe200078e0206 */
[----:B------:R-:W-:Y:S01]  /*1a7a0*/  LOP3.LUT R0, R0, R3, RZ, 0x3c, !PT ;  /* 0x0000000300007212 */ /* 0x000fe200078e3cff */
[----:B------:R-:W-:-:S03]  /*1a7b0*/  IMAD.MOV.U32 R3, RZ, RZ, -0x1 ;  /* 0xffffffffff037424 */ /* 0x000fc600078e00ff */
[----:B------:R-:W-:Y:S02]  /*1a7c0*/  @P1 LOP3.LUT R0, R0, 0x1, R5, 0x78, !PT ;  /* 0x0000000100001812 */ /* 0x000fe400078e7805 */
[----:B---3--:R-:W-:-:S04]  /*1a7d0*/  IADD3 R14, P0, R14, UR22, RZ ;  /* 0x000000160e0e7c10 */ /* 0x008fc8000ff1e0ff */
[----:B--2---:R-:W-:Y:S01]  /*1a7e0*/  IADD3.X R15, R15, UR13, RZ, P0, !PT ;  /* 0x0000000d0f0f7c10 */ /* 0x004fe200087fe4ff */
[----:B------:R0:W-:Y:S01]  /*1a7f0*/  STL [R1+0x204], R14 ;  /* 0x0002040e01007387 */ /* 0x0001e20000100800 */
[----:B------:R-:W-:-:S03]  /*1a800*/  ISETP.GE.U32.AND P0, PT, R14, UR6, PT ;  /* 0x000000060e007c0c */ /* 0x000fc6000bf06070 */
[----:B------:R0:W-:Y:S01]  /*1a810*/  STL [R1+0x200], R15 ;  /* 0x0002000f01007387 */ /* 0x0001e20000100800 */
[----:B------:R-:W-:-:S13]  /*1a820*/  ISETP.GE.U32.AND.EX P0, PT, R15, UR7, PT, P0 ;  /* 0x000000070f007c0c */ /* 0x000fda000bf06100 */
[----:B0-----:R-:W-:Y:S05]  /*1a830*/  @P0 BRA `(.L_x_558) ;  /* 0x0000000400640947 */ /* 0x001fea0003800000 */
[----:B------:R-:W0:Y:S01]  /*1a840*/  S2R R7, SR_CTAID.X ;  /* 0x0000000000077919 */ /* 0x000e220000002500 */
[----:B------:R-:W-:Y:S01]  /*1a850*/  ULDC UR6, c[0x0][0x150] ;  /* 0x0000540000067ab9 */ /* 0x000fe20000000800 */
[----:B------:R-:W1:Y:S01]  /*1a860*/  LDC R4, c[0x0][0x144] ;  /* 0x00005100ff047b82 */ /* 0x000e620000000800 */
[----:B------:R-:W-:Y:S01]  /*1a870*/  UISETP.NE.AND UP0, UPT, UR45, URZ, UPT ;  /* 0x0000003f2d00728c */ /* 0x000fe2000bf05270 */
[----:B------:R-:W2:Y:S01]  /*1a880*/  S2R R5, SR_CTAID.Y ;  /* 0x0000000000057919 */ /* 0x000ea20000002600 */
[----:B------:R-:W-:-:S04]  /*1a890*/  ULDC UR9, c[0x0][0x630] ;  /* 0x00018c0000097ab9 */ /* 0x000fc80000000800 */
[----:B------:R-:W-:Y:S01]  /*1a8a0*/  PLOP3.LUT P0, PT, PT, PT, UP0, 0x80, 0x0 ;  /* 0x000000000000781c */ /* 0x000fe20003f0f008 */
[----:B------:R-:W3:Y:S01]  /*1a8b0*/  LDC R12, c[0x0][0x148] ;  /* 0x00005200ff0c7b82 */ /* 0x000ee20000000800 */
[----:B0-----:R-:W-:Y:S02]  /*1a8c0*/  I2FP.F32.U32 R2, R7 ;  /* 0x0000000700027245 */ /* 0x001fe40000201000 */
[----:B--2---:R-:W-:-:S03]  /*1a8d0*/  I2FP.F32.U32 R3, R5 ;  /* 0x0000000500037245 */ /* 0x004fc60000201000 */
[----:B------:R-:W-:Y:S01]  /*1a8e0*/  FMUL R2, R2, UR6 ;  /* 0x0000000602027c20 */ /* 0x000fe20008400000 */
[----:B------:R-:W-:Y:S02]  /*1a8f0*/  ULDC UR6, c[0x0][0x154] ;  /* 0x0000550000067ab9 */ /* 0x000fe40000000800 */
[----:B------:R-:W-:Y:S01]  /*1a900*/  FMUL R10, R3, UR6 ;  /* 0x00000006030a7c20 */ /* 0x000fe20008400000 */
[----:B------:R-:W-:Y:S02]  /*1a910*/  ULDC.64 UR6, c[0x0][0x628] ;  /* 0x00018a0000067ab9 */ /* 0x000fe40000000a00 */
[----:B------:R-:W0:Y:S08]  /*1a920*/  F2I.U32.TRUNC.NTZ R2, R2 ;  /* 0x0000000200027305 */ /* 0x000e30000020f000 */
[----:B------:R-:W2:Y:S01]  /*1a930*/  F2I.U32.TRUNC.NTZ R10, R10 ;  /* 0x0000000a000a7305 */ /* 0x000ea2000020f000 */
[----:B0-----:R-:W-:-:S02]  /*1a940*/  IMAD.MOV R3, RZ, RZ, -R2 ;  /* 0x000000ffff037224 */ /* 0x001fc400078e0a02 */
[----:B------:R-:W-:Y:S02]  /*1a950*/  IMAD.MOV.U32 R2, RZ, RZ, R14 ;  /* 0x000000ffff027224 */ /* 0x000fe400078e000e */
[----:B-1----:R-:W-:Y:S02]  /*1a960*/  IMAD R7, R4, R3, R7 ;  /* 0x0000000304077224 */ /* 0x002fe400078e0207 */
[----:B--2---:R-:W-:-:S04]  /*1a970*/  IMAD.MOV R3, RZ, RZ, -R10 ;  /* 0x000000ffff037224 */ /* 0x004fc800078e0a0a */
[----:B---3--:R-:W-:Y:S01]  /*1a980*/  @P0 IMAD R7, R12, R3, R5 ;  /* 0x000000030c070224 */ /* 0x008fe200078e0205 */
[----:B------:R-:W-:Y:S02]  /*1a990*/  ISETP.NE.U32.AND P0, PT, RZ, UR6, PT ;  /* 0x00000006ff007c0c */ /* 0x000fe4000bf05070 */
[----:B------:R-:W-:Y:S02]  /*1a9a0*/  MOV R3, R15 ;  /* 0x0000000f00037202 */ /* 0x000fe40000000f00 */
[----:B------:R-:W-:-:S13]  /*1a9b0*/  ISETP.NE.AND.EX P0, PT, RZ, UR7, PT, P0 ;  /* 0x00000007ff007c0c */ /* 0x000fda000bf05300 */
[----:B------:R-:W-:Y:S05]  /*1a9c0*/  @!P0 BRA `(.L_x_559) ;  /* 0x0000000000288947 */ /* 0x000fea0003800000 */
[----:B------:R-:W-:Y:S02]  /*1a9d0*/  ULDC UR8, c[0x0][0x634] ;  /* 0x00018d0000087ab9 */ /* 0x000fe40000000800 */
[----:B------:R-:W-:-:S05]  /*1a9e0*/  IADD3 R3, P0, R14, UR8, RZ ;  /* 0x000000080e037c10 */ /* 0x000fca000ff1e0ff */
[----:B------:R-:W-:-:S04]  /*1a9f0*/  IMAD.X R11, RZ, RZ, R15, P0 ;  /* 0x000000ffff0b7224 */ /* 0x000fc800000e060f */
[----:B------:R-:W-:-:S04]  /*1aa00*/  IMAD.WIDE.U32 R4, R11, UR6, RZ ;  /* 0x000000060b047c25 */ /* 0x000fc8000f8e00ff */
[----:B------:R-:W-:-:S04]  /*1aa10*/  IMAD.WIDE.U32 R4, P0, R3, UR7, R4 ;  /* 0x0000000703047c25 */ /* 0x000fc8000f800004 */
[----:B------:R-:W-:-:S04]  /*1aa20*/  IMAD.WIDE.U32 R2, R3, UR6, RZ ;  /* 0x0000000603027c25 */ /* 0x000fc8000f8e00ff */
[----:B------:R-:W-:Y:S01]  /*1aa30*/  IMAD.MOV.U32 R2, RZ, RZ, R5 ;  /* 0x000000ffff027224 */ /* 0x000fe200078e0005 */
[----:B------:R-:W-:Y:S01]  /*1aa40*/  IADD3 RZ, P1, R3, R4, RZ ;  /* 0x0000000403ff7210 */ /* 0x000fe20007f3e0ff */
[----:B------:R-:W-:-:S04]  /*1aa50*/  IMAD.X R3, RZ, RZ, RZ, P0 ;  /* 0x000000ffff037224 */ /* 0x000fc800000e06ff */
[----:B------:R-:W-:-:S08]  /*1aa60*/  IMAD.WIDE.U32.X R2, R11, UR7, R2, P1 ;  /* 0x000000070b027c25 */ /* 0x000fd000088e0402 */
.L_x_559:
[--C-:B------:R-:W-:Y:S01]  /*1aa70*/  SHF.R.U64 R10, R2, UR9, R3.reuse ;  /* 0x00000009020a7c19 */ /* 0x100fe20008001203 */
[----:B------:R-:W-:Y:S01]  /*1aa80*/  ULDC.64 UR6, c[0x0][0x620] ;  /* 0x0001880000067ab9 */ /* 0x000fe20000000a00 */
[----:B------:R-:W-:Y:S01]  /*1aa90*/  SHF.R.U32.HI R2, RZ, UR9, R3 ;  /* 0x00000009ff027c19 */ /* 0x000fe20008011603 */
[----:B------:R-:W-:Y:S01]  /*1aaa0*/  IMAD.MOV.U32 R3, RZ, RZ, R15 ;  /* 0x000000ffff037224 */ /* 0x000fe200078e000f */
[----:B------:R-:W-:Y:S01]  /*1aab0*/  IADD3 R11, P0, RZ, -R10, RZ ;  /* 0x8000000aff0b7210 */ /* 0x000fe20007f1e0ff */
[----:B------:R-:W-:-:S04]  /*1aac0*/  ULDC.64 UR8, c[0x0][0x640] ;  /* 0x0001900000087ab9 */ /* 0x000fc80000000a00 */
[----:B------:R-:W-:Y:S01]  /*1aad0*/  IMAD.X R2, RZ, RZ, ~R2, P0 ;  /* 0x000000ffff027224 */ /* 0x000fe200000e0e02 */
[----:B------:R-:W-:-:S03]  /*1aae0*/  ISETP.NE.U32.AND P0, PT, RZ, UR8, PT ;  /* 0x00000008ff007c0c */ /* 0x000fc6000bf05070 */
[----:B------:R-:W-:Y:S01]  /*1aaf0*/  IMAD R2, R2, UR6, RZ ;  /* 0x0000000602027c24 */ /* 0x000fe2000f8e02ff */
[----:B------:R-:W-:-:S03]  /*1ab00*/  ISETP.NE.AND.EX P0, PT, RZ, UR9, PT, P0 ;  /* 0x00000009ff007c0c */ /* 0x000fc6000bf05300 */
[----:B------:R-:W-:Y:S02]  /*1ab10*/  IMAD R5, R11, UR7, R2 ;  /* 0x000000070b057c24 */ /* 0x000fe4000f8e0202 */
[----:B------:R-:W-:-:S04]  /*1ab20*/  IMAD.MOV.U32 R2, RZ, RZ, R14 ;  /* 0x000000ffff027224 */ /* 0x000fc800078e000e */
[----:B------:R-:W-:Y:S01]  /*1ab30*/  IMAD.WIDE.U32 R2, R11, UR6, R2 ;  /* 0x000000060b027c25 */ /* 0x000fe2000f8e0002 */
[----:B------:R-:W-:-:S03]  /*1ab40*/  ULDC UR6, c[0x0][0x618] ;  /* 0x0001860000067ab9 */ /* 0x000fc60000000800 */
[----:B------:R-:W-:-:S05]  /*1ab50*/  IMAD.IADD R3, R3, 0x1, R5 ;  /* 0x0000000103037824 */ /* 0x000fca00078e0205 */
[--C-:B------:R-:W-:Y:S02]  /*1ab60*/  SHF.R.U64 R11, R2, UR6, R3.reuse ;  /* 0x00000006020b7c19 */ /* 0x100fe40008001203 */
[----:B------:R-:W-:Y:S01]  /*1ab70*/  SHF.R.U32.HI R2, RZ, UR6, R3 ;  /* 0x00000006ff027c19 */ /* 0x000fe20008011603 */
[----:B------:R-:W-:-:S03]  /*1ab80*/  ULDC UR6, c[0x0][0x608] ;  /* 0x0001820000067ab9 */ /* 0x000fc60000000800 */
[--C-:B------:R-:W-:Y:S02]  /*1ab90*/  SHF.R.U64 R12, R11, UR6, R2.reuse ;  /* 0x000000060b0c7c19 */ /* 0x100fe40008001202 */
[----:B------:R-:W-:Y:S01]  /*1aba0*/  SHF.R.U32.HI R3, RZ, UR6, R2 ;  /* 0x00000006ff037c19 */ /* 0x000fe20008011602 */
[----:B------:R-:W-:-:S03]  /*1abb0*/  ULDC UR6, c[0x0][0x658] ;  /* 0x0001960000067ab9 */ /* 0x000fc60000000800 */
[--C-:B------:R-:W-:Y:S02]  /*1abc0*/  SHF.R.U64 R13, R12, UR6, R3.reuse ;  /* 0x000000060c0d7c19 */ /* 0x100fe40008001203 */
[----:B------:R-:W-:-:S03]  /*1abd0*/  SHF.R.U32.HI R14, RZ, UR6, R3 ;  /* 0x00000006ff0e7c19 */ /* 0x000fc60008011603 */
[----:B------:R-:W-:Y:S02]  /*1abe0*/  IMAD.MOV.U32 R2, RZ, RZ, R13 ;  /* 0x000000ffff027224 */ /* 0x000fe400078e000d */
[----:B------:R-:W-:Y:S01]  /*1abf0*/  IMAD.MOV.U32 R3, RZ, RZ, R14 ;  /* 0x000000ffff037224 */ /* 0x000fe200078e000e */
[----:B------:R-:W-:Y:S06]  /*1ac00*/  @!P0 BRA `(.L_x_560) ;  /* 0x0000000000288947 */ /* 0x000fec0003800000 */
[----:B------:R-:W-:Y:S02]  /*1ac10*/  ULDC UR6, c[0x0][0x64c] ;  /* 0x0001930000067ab9 */ /* 0x000fe40000000800 */
[----:B------:R-:W-:-:S05]  /*1ac20*/  IADD3 R3, P0, R13, UR6, RZ ;  /* 0x000000060d037c10 */ /* 0x000fca000ff1e0ff */
[----:B------:R-:W-:-:S04]  /*1ac30*/  IMAD.X R14, RZ, RZ, R14, P0 ;  /* 0x000000ffff0e7224 */ /* 0x000fc800000e060e */
[----:B------:R-:W-:-:S04]  /*1ac40*/  IMAD.WIDE.U32 R4, R14, UR8, RZ ;  /* 0x000000080e047c25 */ /* 0x000fc8000f8e00ff */
[----:B------:R-:W-:-:S04]  /*1ac50*/  IMAD.WIDE.U32 R4, P0, R3, UR9, R4 ;  /* 0x0000000903047c25 */ /* 0x000fc8000f800004 */
[----:B------:R-:W-:Y:S01]  /*1ac60*/  IMAD.WIDE.U32 R2, R3, UR8, RZ ;  /* 0x0000000803027c25 */ /* 0x000fe2000f8e00ff */
[----:B------:R-:W-:-:S04]  /*1ac70*/  MOV R2, R5 ;  /* 0x0000000500027202 */ /* 0x000fc80000000f00 */
[----:B------:R-:W-:Y:S01]  /*1ac80*/  IADD3 RZ, P1, R3, R4, RZ ;  /* 0x0000000403ff7210 */ /* 0x000fe20007f3e0ff */
[----:B------:R-:W-:-:S04]  /*1ac90*/  IMAD.X R3, RZ, RZ, RZ, P0 ;  /* 0x000000ffff037224 */ /* 0x000fc800000e06ff */
[----:B------:R-:W-:-:S08]  /*1aca0*/  IMAD.WIDE.U32.X R2, R14, UR9, R2, P1 ;  /* 0x000000090e027c25 */ /* 0x000fd000088e0402 */
.L_x_560:
[----:B------:R-:W-:Y:S01]  /*1acb0*/  ULDC UR6, c[0x0][0x648] ;  /* 0x0001920000067ab9 */ /* 0x000fe20000000800 */
[----:B------:R-:W-:Y:S01]  /*1acc0*/  LOP3.LUT R12, R12, UR19, RZ, 0xc0, !PT ;  /* 0x000000130c0c7c12 */ /* 0x000fe2000f8ec0ff */
[----:B------:R-:W-:Y:S01]  /*1acd0*/  UISETP.NE.AND UP0, UPT, UR45, URZ, UPT ;  /* 0x0000003f2d00728c */ /* 0x000fe2000bf05270 */
[----:B------:R-:W-:Y:S01]  /*1ace0*/  SHF.R.U64 R3, R2, UR6, R3 ;  /* 0x0000000602037c19 */ /* 0x000fe20008001203 */
[----:B------:R-:W-:Y:S01]  /*1acf0*/  ULDC UR6, c[0x0][0x638] ;  /* 0x00018e0000067ab9 */ /* 0x000fe20000000800 */
[----:B------:R-:W-:-:S03]  /*1ad00*/  LOP3.LUT R4, R11, UR4, RZ, 0xc0, !PT ;  /* 0x000000040b047c12 */ /* 0x000fc6000f8ec0ff */
[----:B------:R-:W-:Y:S01]  /*1ad10*/  IMAD.MOV R2, RZ, RZ, -R3 ;  /* 0x000000ffff027224 */ /* 0x000fe200078e0a03 */
[----:B------:R-:W-:Y:S01]  /*1ad20*/  PLOP3.LUT P0, PT, PT, PT, UP0, 0x40, 0x0 ;  /* 0x000000000000781c */ /* 0x000fe20003f0e808 */
[----:B------:R-:W-:Y:S01]  /*1ad30*/  IMAD R12, R3, UR5, R12 ;  /* 0x00000005030c7c24 */ /* 0x000fe2000f8e020c */
[----:B------:R-:W-:Y:S01]  /*1ad40*/  PLOP3.LUT P1, PT, PT, PT, UP0, 0x40, 0x0 ;  /* 0x000000000000781c */ /* 0x000fe20003f2e808 */
[----:B------:R-:W-:Y:S01]  /*1ad50*/  IMAD R13, R2, UR6, R13 ;  /* 0x00000006020d7c24 */ /* 0x000fe2000f8e020d */
[----:B------:R-:W-:Y:S01]  /*1ad60*/  ULDC UR6, c[0x0][0x610] ;  /* 0x0001840000067ab9 */ /* 0x000fe20000000800 */
[----:B------:R-:W-:Y:S02]  /*1ad70*/  IMAD.MOV.U32 R2, RZ, RZ, 0x1 ;  /* 0x00000001ff027424 */ /* 0x000fe400078e00ff */
[----:B------:R-:W-:Y:S01]  /*1ad80*/  IMAD R7, R12, UR6, R7 ;  /* 0x000000060c077c24 */ /* 0x000fe2000f8e0207 */
[----:B------:R-:W-:Y:S02]  /*1ad90*/  ULDC UR6, c[0x0][0x600] ;  /* 0x0001800000067ab9 */ /* 0x000fe40000000800 */
[----:B------:R-:W-:-:S05]  /*1ada0*/  IMAD R4, R13, UR6, R4 ;  /* 0x000000060d047c24 */ /* 0x000fca000f8e0204 */
[----:B------:R-:W-:Y:S02]  /*1adb0*/  SEL R3, R4, R7, P0 ;  /* 0x0000000704037207 */ /* 0x000fe40000000000 */
[----:B------:R-:W-:-:S07]  /*1adc0*/  SEL R4, R7, R4, P1 ;  /* 0x0000000407047207 */ /* 0x000fce0000800000 */
.L_x_558:
[----:B------:R-:W-:Y:S05]  /*1add0*/  BSYNC B1 ;  /* 0x0000000000017941 */ /* 0x000fea0003800000 */
.L_x_557:
[----:B------:R-:W-:-:S13]  /*1ade0*/  LOP3.LUT P0, RZ, R2, 0xff, RZ, 0xc0, !PT ;  /* 0x000000ff02ff7812 */ /* 0x000fda000780c0ff */
[----:B------:R-:W-:Y:S05]  /*1adf0*/  @P0 BRA `(.L_x_561) ;  /* 0xfffffff400100947 */ /* 0x000fea000383ffff */
[----:B------:R-:W-:Y:S05]  /*1ae00*/  BSYNC B0 ;  /* 0x0000000000007941 */ /* 0x000fea0003800000 */
.L_x_550:
[----:B------:R-:W-:-:S03]  /*1ae10*/  UMOV UR6, 0xffffffff ;  /* 0xffffffff00067882 */ /* 0x000fc60000000000 */
[----:B------:R-:W-:Y:S05]  /*1ae20*/  BRA.DIV UR6, `(.L_x_562) ;  /* 0x0000000206f47947 */ /* 0x000fea000b800000 */
[----:B------:R-:W-:-:S13]  /*1ae30*/  ELECT P6, URZ, PT ;  /* 0x00000000003f782f */ /* 0x000fda00038c0000 */
.L_x_575:
[----:B------:R-:W-:Y:S04]  /*1ae40*/  BSSY B0, `(.L_x_563) ;  /* 0x0000023000007945 */ /* 0x000fe80003800000 */
[----:B------:R-:W-:Y:S05]  /*1ae50*/  @!P6 BRA `(.L_x_564) ;  /* 0x000000000084e947 */ /* 0x000fea0003800000 */
[----:B------:R-:W-:-:S04]  /*1ae60*/  ULOP3.LUT UR6, UR40, 0x2, URZ, 0xfc, !UPT ;  /* 0x0000000228067892 */ /* 0x000fc8000f8efc3f */
[----:B------:R-:W-:-:S06]  /*1ae70*/  UISETP.NE.AND UP0, UPT, UR6, 0x3, UPT ;  /* 0x000000030600788c */ /* 0x000fcc000bf05270 */
[----:B------:R-:W-:-:S13]  /*1ae80*/  PLOP3.LUT P0, PT, PT, PT, UP0, 0x80, 0x0 ;  /* 0x000000000000781c */ /* 0x000fda0003f0f008 */
[----:B------:R-:W-:Y:S05]  /*1ae90*/  @!P0 BRA `(.L_x_565) ;  /* 0x0000000000048947 */ /* 0x000fea0003800000 */
[----:B------:R-:W-:Y:S01]  /*1aea0*/  BPT.TRAP 0x1 ;  /* 0x000000040000795c */ /* 0x000fe20000300000 */
.L_x_565:
[----:B------:R-:W0:Y:S01]  /*1aeb0*/  S2R R3, SR_CgaCtaId ;  /* 0x0000000000037919 */ /* 0x000e220000008800 */
[----:B------:R-:W-:-:S04]  /*1aec0*/  MOV R2, 0x400 ;  /* 0x0000040000027802 */ /* 0x000fc80000000f00 */
[----:B0-----:R-:W-:Y:S02]  /*1aed0*/  LEA R3, R3, R2, 0x18 ;  /* 0x0000000203037211 */ /* 0x001fe400078ec0ff */
[----:B------:R-:W-:-:S03]  /*1aee0*/  SHF.L.U32 R2, R0, 0x1f, RZ ;  /* 0x0000001f00027819 */ /* 0x000fc600000006ff */
[----:B------:R-:W-:-:S04]  /*1aef0*/  VIADD R3, R3, 0x18 ;  /* 0x0000001803037836 */ /* 0x000fc80000000000 */
[----:B------:R-:W-:-:S04]  /*1af00*/  IMAD R5, R6, 0x8, R3 ;  /* 0x0000000806057824 */ /* 0x000fc800078e0203 */
[----:B------:R-:W0:Y:S02]  /*1af10*/  SYNCS.PHASECHK.TRANS64.TRYWAIT P0, [R5+URZ], R2 ;  /* 0x00000002050075a7 */ /* 0x000e24000800017f */
[----:B0-----:R-:W-:Y:S05]  /*1af20*/  @!P0 BRA `(.L_x_566) ;  /* 0x0000000000d48947 */ /* 0x001fea0003800000 */
.L_x_576:
[----:B------:R-:W-:-:S05]  /*1af30*/  VIADD R6, R6, 0x1 ;  /* 0x0000000106067836 */ /* 0x000fca0000000000 */
[----:B------:R-:W-:-:S04]  /*1af40*/  ISETP.NE.AND P0, PT, R6, 0x3, PT ;  /* 0x000000030600780c */ /* 0x000fc80003f05270 */
[----:B0-----:R-:W-:Y:S02]  /*1af50*/  SEL R5, RZ, 0x1, P0 ;  /* 0x00000001ff057807 */ /* 0x001fe40000000000 */
[----:B------:R-:W-:Y:S02]  /*1af60*/  SEL R6, R6, RZ, P0 ;  /* 0x000000ff06067207 */ /* 0x000fe40000000000 */
[----:B------:R-:W-:-:S03]  /*1af70*/  LOP3.LUT R5, R0, R5, RZ, 0x3c, !PT ;  /* 0x0000000500057212 */ /* 0x000fc600078e3cff */
[----:B------:R-:W-:Y:S01]  /*1af80*/  IMAD R7, R6, 0x8, R3 ;  /* 0x0000000806077824 */ /* 0x000fe200078e0203 */
[----:B------:R-:W-:-:S04]  /*1af90*/  SHF.L.U32 R0, R5, 0x1f, RZ ;  /* 0x0000001f05007819 */ /* 0x000fc800000006ff */
[----:B------:R-:W0:Y:S02]  /*1afa0*/  SYNCS.PHASECHK.TRANS64.TRYWAIT P0, [R7+URZ], R0 ;  /* 0x00000000070075a7 */ /* 0x000e24000800017f */
[----:B0-----:R-:W-:Y:S05]  /*1afb0*/  @!P0 BRA `(.L_x_567) ;  /* 0x0000000000c48947 */ /* 0x001fea0003800000 */
.L_x_577:
[----:B0-----:R-:W-:-:S05]  /*1afc0*/  VIADD R0, R6, 0x1 ;  /* 0x0000000106007836 */ /* 0x001fca0000000000 */
[----:B------:R-:W-:-:S04]  /*1afd0*/  ISETP.NE.AND P0, PT, R0, 0x3, PT ;  /* 0x000000030000780c */ /* 0x000fc80003f05270 */
[----:B------:R-:W-:Y:S02]  /*1afe0*/  SEL R2, RZ, 0x1, P0 ;  /* 0x00000001ff027807 */ /* 0x000fe40000000000 */
[----:B------:R-:W-:Y:S02]  /*1aff0*/  SEL R0, R0, RZ, P0 ;  /* 0x000000ff00007207 */ /* 0x000fe40000000000 */
[----:B------:R-:W-:-:S03]  /*1b000*/  LOP3.LUT R2, R5, R2, RZ, 0x3c, !PT ;  /* 0x0000000205027212 */ /* 0x000fc600078e3cff */
[----:B------:R-:W-:Y:S01]  /*1b010*/  IMAD R3, R0, 0x8, R3 ;  /* 0x0000000800037824 */ /* 0x000fe200078e0203 */
[----:B------:R-:W-:-:S07]  /*1b020*/  SHF.L.U32 R0, R2, 0x1f, RZ ;  /* 0x0000001f02007819 */ /* 0x000fce00000006ff */
.L_x_568:
[----:B0-----:R0:W1:Y:S02]  /*1b030*/  SYNCS.PHASECHK.TRANS64.TRYWAIT P0, [R3+URZ], R0 ;  /* 0x00000000030075a7 */ /* 0x001064000800017f */
[----:B-1----:R-:W-:Y:S05]  /*1b040*/  @!P0 NANOSLEEP.SYNCS 0x989680 ;  /* 0x009896800000895d */ /* 0x002fea0003900000 */
[----:B------:R-:W1:Y:S02]  /*1b050*/  @!P0 SYNCS.PHASECHK.TRANS64 P0, [R3+URZ], R0 ;  /* 0x00000000030085a7 */ /* 0x000e64000800007f */
[----:B-1----:R-:W-:Y:S05]  /*1b060*/  @!P0 BRA `(.L_x_568) ;  /* 0xfffffffc00f08947 */ /* 0x002fea000383ffff */
.L_x_564:
[----:B------:R-:W-:Y:S05]  /*1b070*/  BSYNC B0 ;  /* 0x0000000000007941 */ /* 0x000fea0003800000 */
.L_x_563:
[----:B------:R-:W-:Y:S05]  /*1b080*/  EXIT ;  /* 0x000000000000794d */ /* 0x000fea0003800000 */
.L_x_21:
[----:B-1----:R1:W2:Y:S02]  /*1b090*/  SYNCS.PHASECHK.TRANS64.TRYWAIT P1, [R4+URZ], R3 ;  /* 0x00000003040075a7 */ /* 0x0022a4000802017f */
[----:B--2---:R-:W-:Y:S05]  /*1b0a0*/  @!P1 NANOSLEEP.SYNCS 0x989680 ;  /* 0x009896800000995d */ /* 0x004fea0003900000 */
[----:B------:R-:W2:Y:S02]  /*1b0b0*/  @!P1 SYNCS.PHASECHK.TRANS64 P1, [R4+URZ], R3 ;  /* 0x00000003040095a7 */ /* 0x000ea4000802007f */
[----:B--2---:R-:W-:Y:S05]  /*1b0c0*/  @!P1 BRA `(.L_x_21) ;  /* 0xfffffffc00f09947 */ /* 0x004fea000383ffff */
[----:B------:R-:W-:Y:S05]  /*1b0d0*/  BRA `(.L_x_20) ;  /* 0xfffffe6400807947 */ /* 0x000fea000383ffff */
.L_x_26:
[----:B-1----:R1:W2:Y:S02]  /*1b0e0*/  SYNCS.PHASECHK.TRANS64.TRYWAIT P1, [R4+URZ], R5 ;  /* 0x00000005040075a7 */ /* 0x0022a4000802017f */
[----:B--2---:R-:W-:Y:S05]  /*1b0f0*/  @!P1 NANOSLEEP.SYNCS 0x989680 ;  /* 0x009896800000995d */ /* 0x004fea0003900000 */
[----:B------:R-:W2:Y:S02]  /*1b100*/  @!P1 SYNCS.PHASECHK.TRANS64 P1, [R4+URZ], R5 ;  /* 0x00000005040095a7 */ /* 0x000ea4000802007f */
[----:B--2---:R-:W-:Y:S05]  /*1b110*/  @!P1 BRA `(.L_x_26) ;  /* 0xfffffffc00f09947 */ /* 0x004fea000383ffff */
[----:B------:R-:W-:Y:S05]  /*1b120*/  BRA `(.L_x_25) ;  /* 0xfffffe9c00107947 */ /* 0x000fea000383ffff */
.L_x_551:
[----:B------:R-:W-:Y:S01]  /*1b130*/  BSSY B1, `(.L_x_569) ;  /* 0x0000006000017945 */ /* 0x000fe20003800000 */
[----:B------:R-:W-:-:S07]  /*1b140*/  IMAD.MOV.U32 R15, RZ, RZ, -0x1 ;  /* 0xffffffffff0f7424 */ /* 0x000fce00078e00ff */
[----:B------:R-:W-:Y:S05]  /*1b150*/  WARPSYNC.COLLECTIVE R15, `(.L_x_570) ;  /* 0x000000000f0c7348 */ /* 0x000fea0003c00000 */
[----:B------:R-:W-:Y:S02]  /*1b160*/  ELECT P6, UR62, PT ;  /* 0x00000000003e782f */ /* 0x000fe400038c0000 */
[----:B------:R-:W-:Y:S01]  /*1b170*/  MOV R14, UR62 ;  /* 0x0000003e000e7c02 */ /* 0x000fe20008000f00 */
[----:B------:R-:W-:Y:S10]  /*1b180*/  ENDCOLLECTIVE ;  /* 0x000000000000791b */ /* 0x000ff40003800000 */
.L_x_570:
[----:B------:R-:W-:Y:S05]  /*1b190*/  BSYNC B1 ;  /* 0x0000000000017941 */ /* 0x000fea0003800000 */
.L_x_569:
[----:B------:R-:W-:Y:S05]  /*1b1a0*/  BRA `(.L_x_571) ;  /* 0xfffffff000307947 */ /* 0x000fea000383ffff */
.L_x_554:
[----:B0-----:R0:W1:Y:S02]  /*1b1b0*/  SYNCS.PHASECHK.TRANS64.TRYWAIT P0, [R5+URZ+0x18], R14 ;  /* 0x0000180e050075a7 */ /* 0x001064000800017f */
[----:B-1----:R-:W-:Y:S05]  /*1b1c0*/  @!P0 NANOSLEEP.SYNCS 0x989680 ;  /* 0x009896800000895d */ /* 0x002fea0003900000 */
[----:B------:R-:W1:Y:S02]  /*1b1d0*/  @!P0 SYNCS.PHASECHK.TRANS64 P0, [R5+URZ+0x18], R14 ;  /* 0x0000180e050085a7 */ /* 0x000e64000800007f */
[----:B-1----:R-:W-:Y:S05]  /*1b1e0*/  @!P0 BRA `(.L_x_554) ;  /* 0xfffffffc00f08947 */ /* 0x002fea000383ffff */
[----:B------:R-:W-:Y:S05]  /*1b1f0*/  BRA `(.L_x_572) ;  /* 0xfffffff000687947 */ /* 0x000fea000383ffff */
.L_x_562:
[----:B------:R-:W-:Y:S01]  /*1b200*/  BSSY B0, `(.L_x_573) ;  /* 0x0000006000007945 */ /* 0x000fe20003800000 */
[----:B------:R-:W-:-:S07]  /*1b210*/  IMAD.MOV.U32 R15, RZ, RZ, -0x1 ;  /* 0xffffffffff0f7424 */ /* 0x000fce00078e00ff */
[----:B------:R-:W-:Y:S05]  /*1b220*/  WARPSYNC.COLLECTIVE R15, `(.L_x_574) ;  /* 0x000000000f0c7348 */ /* 0x000fea0003c00000 */
[----:B------:R-:W-:Y:S02]  /*1b230*/  ELECT P6, UR62, PT ;  /* 0x00000000003e782f */ /* 0x000fe400038c0000 */
[----:B------:R-:W-:Y:S01]  /*1b240*/  MOV R14, UR62 ;  /* 0x0000003e000e7c02 */ /* 0x000fe20008000f00 */
[----:B------:R-:W-:Y:S10]  /*1b250*/  ENDCOLLECTIVE ;  /* 0x000000000000791b */ /* 0x000ff40003800000 */
.L_x_574:
[----:B------:R-:W-:Y:S05]  /*1b260*/  BSYNC B0 ;  /* 0x0000000000007941 */ /* 0x000fea0003800000 */
.L_x_573:
[----:B------:R-:W-:Y:S05]  /*1b270*/  BRA `(.L_x_575) ;  /* 0xfffffff800f07947 */ /* 0x000fea000383ffff */
.L_x_566:
[----:B0-----:R0:W1:Y:S02]  /*1b280*/  SYNCS.PHASECHK.TRANS64.TRYWAIT P0, [R5+URZ], R2 ;  /* 0x00000002050075a7 */ /* 0x001064000800017f */
[----:B-1----:R-:W-:Y:S05]  /*1b290*/  @!P0 NANOSLEEP.SYNCS 0x989680 ;  /* 0x009896800000895d */ /* 0x002fea0003900000 */
[----:B------:R-:W1:Y:S02]  /*1b2a0*/  @!P0 SYNCS.PHASECHK.TRANS64 P0, [R5+URZ], R2 ;  /* 0x00000002050085a7 */ /* 0x000e64000800007f */
[----:B-1----:R-:W-:Y:S05]  /*1b2b0*/  @!P0 BRA `(.L_x_566) ;  /* 0xfffffffc00f08947 */ /* 0x002fea000383ffff */
[----:B------:R-:W-:Y:S05]  /*1b2c0*/  BRA `(.L_x_576) ;  /* 0xfffffffc00187947 */ /* 0x000fea000383ffff */
.L_x_567:
[----:B0-----:R0:W1:Y:S02]  /*1b2d0*/  SYNCS.PHASECHK.TRANS64.TRYWAIT P0, [R7+URZ], R0 ;  /* 0x00000000070075a7 */ /* 0x001064000800017f */
[----:B-1----:R-:W-:Y:S05]  /*1b2e0*/  @!P0 NANOSLEEP.SYNCS 0x989680 ;  /* 0x009896800000895d */ /* 0x002fea0003900000 */
[----:B------:R-:W1:Y:S02]  /*1b2f0*/  @!P0 SYNCS.PHASECHK.TRANS64 P0, [R7+URZ], R0 ;  /* 0x00000000070085a7 */ /* 0x000e64000800007f */
[----:B-1----:R-:W-:Y:S05]  /*1b300*/  @!P0 BRA `(.L_x_567) ;  /* 0xfffffffc00f08947 */ /* 0x002fea000383ffff */
[----:B------:R-:W-:Y:S05]  /*1b310*/  BRA `(.L_x_577) ;  /* 0xfffffffc00287947 */ /* 0x000fea000383ffff */
.L_x_578:
[----:B------:R-:W-:-:S00]  /*1b320*/  BRA `(.L_x_578) ;  /* 0xfffffffc00fc7947 */ /* 0x000fc0000383ffff */
[----:B------:R-:W-:-:S00]  /*1b330*/  NOP ;  /* 0x0000000000007918 */ /* 0x000fc00000000000 */
        /* <DEDUP_REMOVED lines=12> */
.L_x_579:


//--------------------- .nv.global.init           --------------------------
	.section	.nv.global.init,"aw",@progbits
.nv.global.init:
	.type		$str$22,@object
	.size		$str$22,($str$23 - $str$22)
$str$22:
        /*0000*/ 	.byte	0x6b, 0x5f, 0x74, 0x69, 0x6c, 0x65, 0x5f, 0x63, 0x6f, 0x75, 0x6e, 0x74, 0x20, 0x3e, 0x3d, 0x20
        /*0010*/ 	.byte	0x31, 0x00
	.type		$str$23,@object
	.size		$str$23,(__unnamed_1 - $str$23)
$str$23:
        /*0012*/ 	.byte	0x2f, 0x74, 0x6d, 0x70, 0x2f, 0x63, 0x75, 0x74, 0x6c, 0x61, 0x73, 0x73, 0x5f, 0x73, 0x77, 0x65
        /*0022*/ 	.byte	0x65, 0x70, 0x5f, 0x73, 0x72, 0x63, 0x2f, 0x69, 0x6e, 0x63, 0x6c, 0x75, 0x64, 0x65, 0x2f, 0x63
        /*0032*/ 	.byte	0x75, 0x74, 0x6c, 0x61, 0x73, 0x73, 0x2f, 0x67, 0x65, 0x6d, 0x6d, 0x2f, 0x63, 0x6f, 0x6c, 0x6c
        /*0042*/ 	.byte	0x65, 0x63, 0x74, 0x69, 0x76, 0x65, 0x2f, 0x73, 0x6d, 0x39, 0x30, 0x5f, 0x6d, 0x6d, 0x61, 0x5f
        /*0052*/ 	.byte	0x74, 0x6d, 0x61, 0x5f, 0x67, 0x6d, 0x6d, 0x61, 0x5f, 0x73, 0x73, 0x5f, 0x77, 0x61, 0x72, 0x70
        /*0062*/ 	.byte	0x73, 0x70, 0x65, 0x63, 0x69, 0x61, 0x6c, 0x69, 0x7a, 0x65, 0x64, 0x2e, 0x68, 0x70, 0x70, 0x00
	.type		__unnamed_1,@object
	.size		__unnamed_1,(.L_0 - __unnamed_1)
__unnamed_1:
        /* <DEDUP_REMOVED lines=179> */
.L_0:


//--------------------- .nv.shared._ZN7cutlass13device_kernelINS_4gemm6kernel13GemmUniversalIN4cute5tupleIJiiiiEEENS1_10collective13CollectiveMmaINS1_34MainloopSm90TmaGmmaWarpSpecializedILi3ENS5_IJNS4_1CILi2EEENSA_ILi1EEESC_EEENS1_35KernelTmaWarpSpecializedCooperativeEEENS5_IJNSA_ILi256EEESG_NSA_ILi32EEEEEENS_10tfloat32_tENS5_IJlSC_lEEESJ_SK_NS4_8TiledMMAINS4_8MMA_AtomIJNS4_4SM904GMMA30MMA_64x256x8_F32TF32TF32_SS_TNILNSO_7ScaleInE1ELSQ_1EEEEEENS4_6LayoutISD_NS5_IJSC_NSA_ILi0EEESU_EEEEENS5_IJNS4_10UnderscoreESX_SX_EEEEENS4_13SM90_TMA_LOADENS4_14ComposedLayoutINS4_7SwizzleILi3ELi4ELi3EEENS4_18smem_ptr_flag_bitsILi32EEENST_INS5_IJNSA_ILi8EEESH_EEENS5_IJSH_SC_EEEEEEEvNS4_8identityENS4_23SM90_TMA_LOAD_MULTICASTES1A_vS1B_EENS_8epilogue10collective6detail29Sm90TmaWarpSpecializedAdapterINS1F_15DefaultEpilogueISJ_SK_SK_NS1E_6thread17LinearCombinationISJ_Li1EffLNS1J_9ScaleType4KindE0ELNS_15FloatRoundStyleE2ESJ_EENS1_15EpilogueDefaultEEEEEvvEEEEvNT_6ParamsE --------------------------
	.section	.nv.shared._ZN7cutlass13device_kernelINS_4gemm6kernel13GemmUniversalIN4cute5tupleIJiiiiEEENS1_10collective13CollectiveMmaINS1_34MainloopSm90TmaGmmaWarpSpecializedILi3ENS5_IJNS4_1CILi2EEENSA_ILi1EEESC_EEENS1_35KernelTmaWarpSpecializedCooperativeEEENS5_IJNSA_ILi256EEESG_NSA_ILi32EEEEEENS_10tfloat32_tENS5_IJlSC_lEEESJ_SK_NS4_8TiledMMAINS4_8MMA_AtomIJNS4_4SM904GMMA30MMA_64x256x8_F32TF32TF32_SS_TNILNSO_7ScaleInE1ELSQ_1EEEEEENS4_6LayoutISD_NS5_IJSC_NSA_ILi0EEESU_EEEEENS5_IJNS4_10UnderscoreESX_SX_EEEEENS4_13SM90_TMA_LOADENS4_14ComposedLayoutINS4_7SwizzleILi3ELi4ELi3EEENS4_18smem_ptr_flag_bitsILi32EEENST_INS5_IJNSA_ILi8EEESH_EEENS5_IJSH_SC_EEEEEEEvNS4_8identityENS4_23SM90_TMA_LOAD_MULTICASTES1A_vS1B_EENS_8epilogue10collective6detail29Sm90TmaWarpSpecializedAdapterINS1F_15DefaultEpilogueISJ_SK_SK_NS1E_6thread17LinearCombinationISJ_Li1EffLNS1J_9ScaleType4KindE0ELNS_15FloatRoundStyleE2ESJ_EENS1_15EpilogueDefaultEEEEEvvEEEEvNT_6ParamsE,"aw",@nobits
	.sectionflags	@""
	.align	16
	.zero		1024


//--------------------- .nv.shared.reserved.0     --------------------------
	.section	.nv.shared.reserved.0,"aw",@nobits
	.weak		__nv_reservedSMEM_offset_0_alias
	.size		__nv_reservedSMEM_offset_0_alias, 0, 0
	.other		__nv_reservedSMEM_offset_0_alias,@"STO_CUDA_RESERVED_SHARED STV_DEFAULT"
__nv_reservedSMEM_offset_0_alias:
	.zero		0


//--------------------- .nv.global                --------------------------
	.section	.nv.global,"aw",@nobits
.nv.global:
	.type		_ZN39_INTERNAL_a8bb41e1_4_k_cu_97898dc0_65664cute1_E,@object
	.size		_ZN39_INTERNAL_a8bb41e1_4_k_cu_97898dc0_65664cute1_E,(_ZN39_INTERNAL_a8bb41e1_4_k_cu_97898dc0_65664cuda3std3__45__cpo6cbeginE - _ZN39_INTERNAL_a8bb41e1_4_k_cu_97898dc0_65664cute1_E)
_ZN39_INTERNAL_a8bb41e1_4_k_cu_97898dc0_65664cute1_E:
	.zero		1
	.type		_ZN39_INTERNAL_a8bb41e1_4_k_cu_97898dc0_65664cuda3std3__45__cpo6cbeginE,@object
	.size		_ZN39_INTERNAL_a8bb41e1_4_k_cu_97898dc0_65664cuda3std3__45__cpo6cbeginE,(_ZN39_INTERNAL_a8bb41e1_4_k_cu_97898dc0_65664cuda3std3__48in_placeE - _ZN39_INTERNAL_a8bb41e1_4_k_cu_97898dc0_65664cuda3std3__45__cpo6cbeginE)
_ZN39_INTERNAL_a8bb41e1_4_k_cu_97898dc0_65664cuda3std3__45__cpo6cbeginE:
	.zero		1
	.type		_ZN39_INTERNAL_a8bb41e1_4_k_cu_97898dc0_65664cuda3std3__48in_placeE,@object
	.size		_ZN39_INTERNAL_a8bb41e1_4_k_cu_97898dc0_65664cuda3std3__48in_placeE,(_ZN39_INTERNAL_a8bb41e1_4_k_cu_97898dc0_65664cuda3std6ranges3__45__cpo9iter_moveE - _ZN39_INTERNAL_a8bb41e1_4_k_cu_97898dc0_65664cuda3std3__48in_placeE)
_ZN39_INTERNAL_a8bb41e1_4_k_cu_97898dc0_65664cuda3std3__48in_placeE:
	.zero		1
	.type		_ZN39_INTERNAL_a8bb41e1_4_k_cu_97898dc0_65664cuda3std6ranges3__45__cpo9iter_moveE,@object
	.size		_ZN39_INTERNAL_a8bb41e1_4_k_cu_97898dc0_65664cuda3std6ranges3__45__cpo9iter_moveE,(_ZN39_INTERNAL_a8bb41e1_4_k_cu_97898dc0_65664cuda3std3__45__cpo5beginE - _ZN39_INTERNAL_a8bb41e1_4_k_cu_97898dc0_65664cuda3std6ranges3__45__cpo9iter_moveE)
_ZN39_INTERNAL_a8bb41e1_4_k_cu_97898dc0_65664cuda3std6ranges3__45__cpo9iter_moveE:
	.zero		1
	.type		_ZN39_INTERNAL_a8bb41e1_4_k_cu_97898dc0_65664cuda3std3__45__cpo5beginE,@object
	.size		_ZN39_INTERNAL_a8bb41e1_4_k_cu_97898dc0_65664cuda3std3__45__cpo5beginE,(_ZN39_INTERNAL_a8bb41e1_4_k_cu_97898dc0_65664cuda3std3__441_GLOBAL__N__a8bb41e1_4_k_cu_97898dc0_65666ignoreE - _ZN39_INTERNAL_a8bb41e1_4_k_cu_97898dc0_65664cuda3std3__45__cpo5beginE)
_ZN39_INTERNAL_a8bb41e1_4_k_cu_97898dc0_65664cuda3std3__45__cpo5beginE:
	.zero		1
	.type		_ZN39_INTERNAL_a8bb41e1_4_k_cu_97898dc0_65664cuda3std3__441_GLOBAL__N__a8bb41e1_4_k_cu_97898dc0_65666ignoreE,@object
	.size		_ZN39_INTERNAL_a8bb41e1_4_k_cu_97898dc0_65664cuda3std3__441_GLOBAL__N__a8bb41e1_4_k_cu_97898dc0_65666ignoreE,(_ZN39_INTERNAL_a8bb41e1_4_k_cu_97898dc0_65664cute7productE - _ZN39_INTERNAL_a8bb41e1_4_k_cu_97898dc0_65664cuda3std3__441_GLOBAL__N__a8bb41e1_4_k_cu_97898dc0_65666ignoreE)
_ZN39_INTERNAL_a8bb41e1_4_k_cu_97898dc0_65664cuda3std3__441_GLOBAL__N__a8bb41e1_4_k_cu_97898dc0_65666ignoreE:
	.zero		1
	.type		_ZN39_INTERNAL_a8bb41e1_4_k_cu_97898dc0_65664cute7productE,@object
	.size		_ZN39_INTERNAL_a8bb41e1_4_k_cu_97898dc0_65664cute7productE,(_ZN39_INTERNAL_a8bb41e1_4_k_cu_97898dc0_65664cuda3std3__45__cpo3endE - _ZN39_INTERNAL_a8bb41e1_4_k_cu_97898dc0_65664cute7productE)
_ZN39_INTERNAL_a8bb41e1_4_k_cu_97898dc0_65664cute7productE:
	.zero		1
	.type		_ZN39_INTERNAL_a8bb41e1_4_k_cu_97898dc0_65664cuda3std3__45__cpo3endE,@object
	.size		_ZN39_INTERNAL_a8bb41e1_4_k_cu_97898dc0_65664cuda3std3__45__cpo3endE,(_ZN39_INTERNAL_a8bb41e1_4_k_cu_97898dc0_65664cuda3std3__419piecewise_constructE - _ZN39_INTERNAL_a8bb41e1_4_k_cu_97898dc0_65664cuda3std3__45__cpo3endE)
_ZN39_INTERNAL_a8bb41e1_4_k_cu_97898dc0_65664cuda3std3__45__cpo3endE:
	.zero		1
	.type		_ZN39_INTERNAL_a8bb41e1_4_k_cu_97898dc0_65664cuda3std3__419piecewise_constructE,@object
	.size		_ZN39_INTERNAL_a8bb41e1_4_k_cu_97898dc0_65664cuda3std3__419piecewise_constructE,(_ZN39_INTERNAL_a8bb41e1_4_k_cu_97898dc0_65664cuda3std3__45__cpo4cendE - _ZN39_INTERNAL_a8bb41e1_4_k_cu_97898dc0_65664cuda3std3__419piecewise_constructE)
_ZN39_INTERNAL_a8bb41e1_4_k_cu_97898dc0_65664cuda3std3__419piecewise_constructE:
	.zero		1
	.type		_ZN39_INTERNAL_a8bb41e1_4_k_cu_97898dc0_65664cuda3std3__45__cpo4cendE,@object
	.size		_ZN39_INTERNAL_a8bb41e1_4_k_cu_97898dc0_65664cuda3std3__45__cpo4cendE,(_ZN39_INTERNAL_a8bb41e1_4_k_cu_97898dc0_65664cuda3std6ranges3__45__cpo4swapE - _ZN39_INTERNAL_a8bb41e1_4_k_cu_97898dc0_65664cuda3std3__45__cpo4cendE)
_ZN39_INTERNAL_a8bb41e1_4_k_cu_97898dc0_65664cuda3std3__45__cpo4cendE:
	.zero		1
	.type		_ZN39_INTERNAL_a8bb41e1_4_k_cu_97898dc0_65664cuda3std6ranges3__45__cpo4swapE,@object
	.size		_ZN39_INTERNAL_a8bb41e1_4_k_cu_97898dc0_65664cuda3std6ranges3__45__cpo4swapE,(.L_8 - _ZN39_INTERNAL_a8bb41e1_4_k_cu_97898dc0_65664cuda3std6ranges3__45__cpo4swapE)
_ZN39_INTERNAL_a8bb41e1_4_k_cu_97898dc0_65664cuda3std6ranges3__45__cpo4swapE:
	.zero		1
.L_8:


//--------------------- .nv.constant0._ZN7cutlass13device_kernelINS_4gemm6kernel13GemmUniversalIN4cute5tupleIJiiiiEEENS1_10collective13CollectiveMmaINS1_34MainloopSm90TmaGmmaWarpSpecializedILi3ENS5_IJNS4_1CILi2EEENSA_ILi1EEESC_EEENS1_35KernelTmaWarpSpecializedCooperativeEEENS5_IJNSA_ILi256EEESG_NSA_ILi32EEEEEENS_10tfloat32_tENS5_IJlSC_lEEESJ_SK_NS4_8TiledMMAINS4_8MMA_AtomIJNS4_4SM904GMMA30MMA_64x256x8_F32TF32TF32_SS_TNILNSO_7ScaleInE1ELSQ_1EEEEEENS4_6LayoutISD_NS5_IJSC_NSA_ILi0EEESU_EEEEENS5_IJNS4_10UnderscoreESX_SX_EEEEENS4_13SM90_TMA_LOADENS4_14ComposedLayoutINS4_7SwizzleILi3ELi4ELi3EEENS4_18smem_ptr_flag_bitsILi32EEENST_INS5_IJNSA_ILi8EEESH_EEENS5_IJSH_SC_EEEEEEEvNS4_8identityENS4_23SM90_TMA_LOAD_MULTICASTES1A_vS1B_EENS_8epilogue10collective6detail29Sm90TmaWarpSpecializedAdapterINS1F_15DefaultEpilogueISJ_SK_SK_NS1E_6thread17LinearCombinationISJ_Li1EffLNS1J_9ScaleType4KindE0ELNS_15FloatRoundStyleE2ESJ_EENS1_15EpilogueDefaultEEEEEvvEEEEvNT_6ParamsE --------------------------
	.section	.nv.constant0._ZN7cutlass13device_kernelINS_4gemm6kernel13GemmUniversalIN4cute5tupleIJiiiiEEENS1_10collective13CollectiveMmaINS1_34MainloopSm90TmaGmmaWarpSpecializedILi3ENS5_IJNS4_1CILi2EEENSA_ILi1EEESC_EEENS1_35KernelTmaWarpSpecializedCooperativeEEENS5_IJNSA_ILi256EEESG_NSA_ILi32EEEEEENS_10tfloat32_tENS5_IJlSC_lEEESJ_SK_NS4_8TiledMMAINS4_8MMA_AtomIJNS4_4SM904GMMA30MMA_64x256x8_F32TF32TF32_SS_TNILNSO_7ScaleInE1ELSQ_1EEEEEENS4_6LayoutISD_NS5_IJSC_NSA_ILi0EEESU_EEEEENS5_IJNS4_10UnderscoreESX_SX_EEEEENS4_13SM90_TMA_LOADENS4_14ComposedLayoutINS4_7SwizzleILi3ELi4ELi3EEENS4_18smem_ptr_flag_bitsILi32EEENST_INS5_IJNSA_ILi8EEESH_EEENS5_IJSH_SC_EEEEEEEvNS4_8identityENS4_23SM90_TMA_LOAD_MULTICASTES1A_vS1B_EENS_8epilogue10collective6detail29Sm90TmaWarpSpecializedAdapterINS1F_15DefaultEpilogueISJ_SK_SK_NS1E_6thread17LinearCombinationISJ_Li1EffLNS1J_9ScaleType4KindE0ELNS_15FloatRoundStyleE2ESJ_EENS1_15EpilogueDefaultEEEEEvvEEEEvNT_6ParamsE,"a",@progbits
	.sectionflags	@""
	.align	4
.nv.constant0._ZN7cutlass13device_kernelINS_4gemm6kernel13GemmUniversalIN4cute5tupleIJiiiiEEENS1_10collective13CollectiveMmaINS1_34MainloopSm90TmaGmmaWarpSpecializedILi3ENS5_IJNS4_1CILi2EEENSA_ILi1EEESC_EEENS1_35KernelTmaWarpSpecializedCooperativeEEENS5_IJNSA_ILi256EEESG_NSA_ILi32EEEEEENS_10tfloat32_tENS5_IJlSC_lEEESJ_SK_NS4_8TiledMMAINS4_8MMA_AtomIJNS4_4SM904GMMA30MMA_64x256x8_F32TF32TF32_SS_TNILNSO_7ScaleInE1ELSQ_1EEEEEENS4_6LayoutISD_NS5_IJSC_NSA_ILi0EEESU_EEEEENS5_IJNS4_10UnderscoreESX_SX_EEEEENS4_13SM90_TMA_LOADENS4_14ComposedLayoutINS4_7SwizzleILi3ELi4ELi3EEENS4_18smem_ptr_flag_bitsILi32EEENST_INS5_IJNSA_ILi8EEESH_EEENS5_IJSH_SC_EEEEEEEvNS4_8identityENS4_23SM90_TMA_LOAD_MULTICASTES1A_vS1B_EENS_8epilogue10collective6detail29Sm90TmaWarpSpecializedAdapterINS1F_15DefaultEpilogueISJ_SK_SK_NS1E_6thread17LinearCombinationISJ_Li1EffLNS1J_9ScaleType4KindE0ELNS_15FloatRoundStyleE2ESJ_EENS1_15EpilogueDefaultEEEEEvvEEEEvNT_6ParamsE:
	.zero		1664


//--------------------- SYMBOLS --------------------------

	.type		.nv.reservedSmem.offset0,@object
	.size		.nv.reservedSmem.offset0,0x4
	.type		__assertfail,@function
